// auto-generated by cutlass_sweep.gemm — config: {"arch": "sm_100", "cluster_m": 2, "cluster_n": 1, "dtype": "bf16", "stages": 5, "tile_k": 32, "tile_m": 64, "tile_n": 64}
#include "cutlass/cutlass.h"
#include "cutlass/gemm/collective/collective_builder.hpp"
#include "cutlass/gemm/device/gemm_universal_adapter.h"
#include "cutlass/gemm/kernel/gemm_universal.hpp"
#include "cutlass/epilogue/collective/collective_builder.hpp"

using ElemA = cutlass::bfloat16_t;
using ElemB = cutlass::bfloat16_t;
using ElemCD = cutlass::bfloat16_t;
using Acc  = float;
using TileShape    = cute::Shape<cute::_64, cute::_64, cute::_32>;
using ClusterShape = cute::Shape<cute::_2, cute::_1, cute::_1>;

using CollectiveEpilogue = typename cutlass::epilogue::collective::CollectiveBuilder<
    cutlass::arch::Sm100, cutlass::arch::OpClassTensorOp,
    TileShape, ClusterShape,
    cutlass::epilogue::collective::EpilogueTileAuto,
    Acc, Acc,
    ElemCD, cutlass::layout::RowMajor, 128 / cutlass::sizeof_bits<ElemCD>::value,
    ElemCD, cutlass::layout::RowMajor, 128 / cutlass::sizeof_bits<ElemCD>::value,
    cutlass::epilogue::collective::EpilogueScheduleAuto
  >::CollectiveOp;

using CollectiveMainloop = typename cutlass::gemm::collective::CollectiveBuilder<
    cutlass::arch::Sm100, cutlass::arch::OpClassTensorOp,
    ElemA, cutlass::layout::RowMajor, 128 / cutlass::sizeof_bits<ElemA>::value,
    ElemB, cutlass::layout::ColumnMajor, 128 / cutlass::sizeof_bits<ElemB>::value,
    Acc,
    TileShape, ClusterShape,
    cutlass::gemm::collective::StageCount<5>,
    cutlass::gemm::collective::KernelScheduleAuto
  >::CollectiveOp;

using GemmKernel = cutlass::gemm::kernel::GemmUniversal<
    cute::Shape<int,int,int,int>,
    CollectiveMainloop,
    CollectiveEpilogue
>;
using Gemm = cutlass::gemm::device::GemmUniversalAdapter<GemmKernel>;

// Force the device kernel symbol into the cubin without needing a host main.
auto* _anchor = &cutlass::device_kernel<GemmKernel>;


// ===== COMPILED SASS (sm_100a) =====

	.target	sm_100a

	.elftype	@"ET_EXEC"


//--------------------- .note.nv.tkinfo           --------------------------
	.section	.note.nv.tkinfo,"",@"SHT_NOTE"
	.sectionflags	@"SHF_NOTE_NV_TKINFO"
	.tkinfo
        /*0018*/ 	.word	0x00000002
        /*0030*/ 	.string	""
        /*0030*/ 	.string	"ptxas"
        /*0030*/ 	.string	"Cuda compilation tools, release 13.0, V13.0.88"
        /*0030*/ 	.string	"Build cuda_13.0.r13.0/compiler.36424714_0"
        /*0030*/ 	.string	"-arch sm_100a -m 64 "



//--------------------- .note.nv.cuinfo           --------------------------
	.section	.note.nv.cuinfo,"",@"SHT_NOTE"
	.sectionflags	@"SHF_NOTE_NV_CUINFO"
        /*0018*/ 	.short	0x0002
        /*001a*/ 	.short	0x0064
        /*001c*/ 	.short	0x0082
	.zero		2


//--------------------- .nv.info                  --------------------------
	.section	.nv.info,"",@"SHT_CUDA_INFO"
	.align	4


	//----- nvinfo : EIATTR_REGCOUNT
	.align		4
        /*0000*/ 	.byte	0x04, 0x2f
        /*0002*/ 	.short	(.L_19 - .L_18)
	.align		4
.L_18:
        /*0004*/ 	.word	index@(_ZN7cutlass13device_kernelINS_4gemm6kernel13GemmUniversalIN4cute5tupleIJiiiiEEENS1_10collective13CollectiveMmaINS1_35MainloopSm100TmaUmmaWarpSpecializedILi5ELi2ELi4ENS5_IJNS4_1CILi2EEENSA_ILi1EEESC_EEEEENS5_IJNSA_ILi64EEESF_NSA_ILi32EEEEEENS_10bfloat16_tENS5_IJlSC_lEEESI_SJ_NS4_8TiledMMAINS4_8MMA_AtomIJNS4_20SM100_MMA_F16BF16_SSISI_SI_fLi64ELi64ELNS4_4UMMA5MajorE0ELSO_0ELNSN_7ScaleInE0ELSP_0EEEEEENS4_6LayoutINS5_IJSC_SC_SC_EEENS5_IJNSA_ILi0EEESU_SU_EEEEENS5_IJNS4_10UnderscoreESX_SX_EEEEENS4_13SM90_TMA_LOADENS4_14ComposedLayoutINS4_7SwizzleILi2ELi4ELi3EEENS4_18smem_ptr_flag_bitsILi16EEENSS_INS5_IJNSA_ILi8EEESG_EEENS5_IJSG_SC_EEEEEEEvNS4_8identityENS4_23SM90_TMA_LOAD_MULTICASTES1A_vS1B_EENS_8epilogue10collective18CollectiveEpilogueINS1E_23Sm100TmaWarpSpecializedILi3ELi2ELi16ELb1ELb0EEEJSH_NS5_IJNSS_ISF_SC_EENSS_ISG_SC_EEEEESI_SJ_SI_SJ_NS1E_6fusion15FusionCallbacksIS1I_NS1M_17LinearCombinationISI_fSI_fLNS_15FloatRoundStyleE2EEESH_S1L_JEEENS4_5SM1004TMEM4LOAD26SM100_TMEM_LOAD_16dp256b4xES10_S1A_NS4_17SM75_U32x4_LDSM_NENS4_14SM90_TMA_STOREES1A_NS4_17SM90_U32x4_STSM_NENS4_39AutoVectorizingCopyWithAssumedAlignmentILi128EEEEEEvvEEEEvNT_6ParamsE)
        /*0008*/ 	.word	0x00000045


	//----- nvinfo : EIATTR_FRAME_SIZE
	.align		4
.L_19:
        /*000c*/ 	.byte	0x04, 0x11
        /*000e*/ 	.short	(.L_21 - .L_20)
	.align		4
.L_20:
        /*0010*/ 	.word	index@($__internal_2_$__cuda_sm10x_tcgen05_guardrail_trap_unallocated_columns_being_dealloced)
        /*0014*/ 	.word	0x00000000


	//----- nvinfo : EIATTR_FRAME_SIZE
	.align		4
.L_21:
        /*0018*/ 	.byte	0x04, 0x11
        /*001a*/ 	.short	(.L_23 - .L_22)
	.align		4
.L_22:
        /*001c*/ 	.word	index@($__internal_1_$__cuda_sm10x_tcgen05_guardrail_trap_phase_invalid_during_alloc)
        /*0020*/ 	.word	0x00000000


	//----- nvinfo : EIATTR_FRAME_SIZE
	.align		4
.L_23:
        /*0024*/ 	.byte	0x04, 0x11
        /*0026*/ 	.short	(.L_25 - .L_24)
	.align		4
.L_24:
        /*0028*/ 	.word	index@($__internal_0_$__cuda_sm10x_tcgen05_guardrail_trap_col_being_dealloced_not_returned_by_alloc)
        /*002c*/ 	.word	0x00000000


	//----- nvinfo : EIATTR_FRAME_SIZE
	.align		4
.L_25:
        /*0030*/ 	.byte	0x04, 0x11
        /*0032*/ 	.short	(.L_27 - .L_26)
	.align		4
.L_26:
        /*0034*/ 	.word	index@(_ZN7cutlass13device_kernelINS_4gemm6kernel13GemmUniversalIN4cute5tupleIJiiiiEEENS1_10collective13CollectiveMmaINS1_35MainloopSm100TmaUmmaWarpSpecializedILi5ELi2ELi4ENS5_IJNS4_1CILi2EEENSA_ILi1EEESC_EEEEENS5_IJNSA_ILi64EEESF_NSA_ILi32EEEEEENS_10bfloat16_tENS5_IJlSC_lEEESI_SJ_NS4_8TiledMMAINS4_8MMA_AtomIJNS4_20SM100_MMA_F16BF16_SSISI_SI_fLi64ELi64ELNS4_4UMMA5MajorE0ELSO_0ELNSN_7ScaleInE0ELSP_0EEEEEENS4_6LayoutINS5_IJSC_SC_SC_EEENS5_IJNSA_ILi0EEESU_SU_EEEEENS5_IJNS4_10UnderscoreESX_SX_EEEEENS4_13SM90_TMA_LOADENS4_14ComposedLayoutINS4_7SwizzleILi2ELi4ELi3EEENS4_18smem_ptr_flag_bitsILi16EEENSS_INS5_IJNSA_ILi8EEESG_EEENS5_IJSG_SC_EEEEEEEvNS4_8identityENS4_23SM90_TMA_LOAD_MULTICASTES1A_vS1B_EENS_8epilogue10collective18CollectiveEpilogueINS1E_23Sm100TmaWarpSpecializedILi3ELi2ELi16ELb1ELb0EEEJSH_NS5_IJNSS_ISF_SC_EENSS_ISG_SC_EEEEESI_SJ_SI_SJ_NS1E_6fusion15FusionCallbacksIS1I_NS1M_17LinearCombinationISI_fSI_fLNS_15FloatRoundStyleE2EEESH_S1L_JEEENS4_5SM1004TMEM4LOAD26SM100_TMEM_LOAD_16dp256b4xES10_S1A_NS4_17SM75_U32x4_LDSM_NENS4_14SM90_TMA_STOREES1A_NS4_17SM90_U32x4_STSM_NENS4_39AutoVectorizingCopyWithAssumedAlignmentILi128EEEEEEvvEEEEvNT_6ParamsE)
        /*0038*/ 	.word	0x00000000


	//----- nvinfo : EIATTR_MIN_STACK_SIZE
	.align		4
.L_27:
        /*003c*/ 	.byte	0x04, 0x12
        /*003e*/ 	.short	(.L_29 - .L_28)
	.align		4
.L_28:
        /*0040*/ 	.word	index@(_ZN7cutlass13device_kernelINS_4gemm6kernel13GemmUniversalIN4cute5tupleIJiiiiEEENS1_10collective13CollectiveMmaINS1_35MainloopSm100TmaUmmaWarpSpecializedILi5ELi2ELi4ENS5_IJNS4_1CILi2EEENSA_ILi1EEESC_EEEEENS5_IJNSA_ILi64EEESF_NSA_ILi32EEEEEENS_10bfloat16_tENS5_IJlSC_lEEESI_SJ_NS4_8TiledMMAINS4_8MMA_AtomIJNS4_20SM100_MMA_F16BF16_SSISI_SI_fLi64ELi64ELNS4_4UMMA5MajorE0ELSO_0ELNSN_7ScaleInE0ELSP_0EEEEEENS4_6LayoutINS5_IJSC_SC_SC_EEENS5_IJNSA_ILi0EEESU_SU_EEEEENS5_IJNS4_10UnderscoreESX_SX_EEEEENS4_13SM90_TMA_LOADENS4_14ComposedLayoutINS4_7SwizzleILi2ELi4ELi3EEENS4_18smem_ptr_flag_bitsILi16EEENSS_INS5_IJNSA_ILi8EEESG_EEENS5_IJSG_SC_EEEEEEEvNS4_8identityENS4_23SM90_TMA_LOAD_MULTICASTES1A_vS1B_EENS_8epilogue10collective18CollectiveEpilogueINS1E_23Sm100TmaWarpSpecializedILi3ELi2ELi16ELb1ELb0EEEJSH_NS5_IJNSS_ISF_SC_EENSS_ISG_SC_EEEEESI_SJ_SI_SJ_NS1E_6fusion15FusionCallbacksIS1I_NS1M_17LinearCombinationISI_fSI_fLNS_15FloatRoundStyleE2EEESH_S1L_JEEENS4_5SM1004TMEM4LOAD26SM100_TMEM_LOAD_16dp256b4xES10_S1A_NS4_17SM75_U32x4_LDSM_NENS4_14SM90_TMA_STOREES1A_NS4_17SM90_U32x4_STSM_NENS4_39AutoVectorizingCopyWithAssumedAlignmentILi128EEEEEEvvEEEEvNT_6ParamsE)
        /*0044*/ 	.word	0x00000000
.L_29:


//--------------------- .nv.compat                --------------------------
	.section	.nv.compat,"",@"SHT_CUDA_COMPAT_INFO"
	.align	4
        /*0000*/ 	.byte	0x02, 0x09, 0x01, 0x00, 0x02, 0x02, 0x02, 0x00, 0x02, 0x05, 0x05, 0x00, 0x03, 0x07, 0x01, 0x01
        /*0010*/ 	.byte	0x02, 0x03, 0x01, 0x00, 0x02, 0x06, 0x01, 0x00, 0x04, 0x0b, 0x08, 0x00, 0x09, 0x00, 0x00, 0x00
        /*0020*/ 	.byte	0x00, 0x00, 0x00, 0x00


//--------------------- .nv.info._ZN7cutlass13device_kernelINS_4gemm6kernel13GemmUniversalIN4cute5tupleIJiiiiEEENS1_10collective13CollectiveMmaINS1_35MainloopSm100TmaUmmaWarpSpecializedILi5ELi2ELi4ENS5_IJNS4_1CILi2EEENSA_ILi1EEESC_EEEEENS5_IJNSA_ILi64EEESF_NSA_ILi32EEEEEENS_10bfloat16_tENS5_IJlSC_lEEESI_SJ_NS4_8TiledMMAINS4_8MMA_AtomIJNS4_20SM100_MMA_F16BF16_SSISI_SI_fLi64ELi64ELNS4_4UMMA5MajorE0ELSO_0ELNSN_7ScaleInE0ELSP_0EEEEEENS4_6LayoutINS5_IJSC_SC_SC_EEENS5_IJNSA_ILi0EEESU_SU_EEEEENS5_IJNS4_10UnderscoreESX_SX_EEEEENS4_13SM90_TMA_LOADENS4_14ComposedLayoutINS4_7SwizzleILi2ELi4ELi3EEENS4_18smem_ptr_flag_bitsILi16EEENSS_INS5_IJNSA_ILi8EEESG_EEENS5_IJSG_SC_EEEEEEEvNS4_8identityENS4_23SM90_TMA_LOAD_MULTICASTES1A_vS1B_EENS_8epilogue10collective18CollectiveEpilogueINS1E_23Sm100TmaWarpSpecializedILi3ELi2ELi16ELb1ELb0EEEJSH_NS5_IJNSS_ISF_SC_EENSS_ISG_SC_EEEEESI_SJ_SI_SJ_NS1E_6fusion15FusionCallbacksIS1I_NS1M_17LinearCombinationISI_fSI_fLNS_15FloatRoundStyleE2EEESH_S1L_JEEENS4_5SM1004TMEM4LOAD26SM100_TMEM_LOAD_16dp256b4xES10_S1A_NS4_17SM75_U32x4_LDSM_NENS4_14SM90_TMA_STOREES1A_NS4_17SM90_U32x4_STSM_NENS4_39AutoVectorizingCopyWithAssumedAlignmentILi128EEEEEEvvEEEEvNT_6ParamsE --------------------------
	.section	.nv.info._ZN7cutlass13device_kernelINS_4gemm6kernel13GemmUniversalIN4cute5tupleIJiiiiEEENS1_10collective13CollectiveMmaINS1_35MainloopSm100TmaUmmaWarpSpecializedILi5ELi2ELi4ENS5_IJNS4_1CILi2EEENSA_ILi1EEESC_EEEEENS5_IJNSA_ILi64EEESF_NSA_ILi32EEEEEENS_10bfloat16_tENS5_IJlSC_lEEESI_SJ_NS4_8TiledMMAINS4_8MMA_AtomIJNS4_20SM100_MMA_F16BF16_SSISI_SI_fLi64ELi64ELNS4_4UMMA5MajorE0ELSO_0ELNSN_7ScaleInE0ELSP_0EEEEEENS4_6LayoutINS5_IJSC_SC_SC_EEENS5_IJNSA_ILi0EEESU_SU_EEEEENS5_IJNS4_10UnderscoreESX_SX_EEEEENS4_13SM90_TMA_LOADENS4_14ComposedLayoutINS4_7SwizzleILi2ELi4ELi3EEENS4_18smem_ptr_flag_bitsILi16EEENSS_INS5_IJNSA_ILi8EEESG_EEENS5_IJSG_SC_EEEEEEEvNS4_8identityENS4_23SM90_TMA_LOAD_MULTICASTES1A_vS1B_EENS_8epilogue10collective18CollectiveEpilogueINS1E_23Sm100TmaWarpSpecializedILi3ELi2ELi16ELb1ELb0EEEJSH_NS5_IJNSS_ISF_SC_EENSS_ISG_SC_EEEEESI_SJ_SI_SJ_NS1E_6fusion15FusionCallbacksIS1I_NS1M_17LinearCombinationISI_fSI_fLNS_15FloatRoundStyleE2EEESH_S1L_JEEENS4_5SM1004TMEM4LOAD26SM100_TMEM_LOAD_16dp256b4xES10_S1A_NS4_17SM75_U32x4_LDSM_NENS4_14SM90_TMA_STOREES1A_NS4_17SM90_U32x4_STSM_NENS4_39AutoVectorizingCopyWithAssumedAlignmentILi128EEEEEEvvEEEEvNT_6ParamsE,"",@"SHT_CUDA_INFO"
	.sectionflags	@""
	.align	4


	//----- nvinfo : EIATTR_CUDA_API_VERSION
	.align		4
        /*0000*/ 	.byte	0x04, 0x37
        /*0002*/ 	.short	(.L_31 - .L_30)
.L_30:
        /*0004*/ 	.word	0x00000082


	//----- nvinfo : EIATTR_KPARAM_INFO
	.align		4
.L_31:
        /*0008*/ 	.byte	0x04, 0x17
        /*000a*/ 	.short	(.L_33 - .L_32)
.L_32:
        /*000c*/ 	.word	0x00000000
        /*0010*/ 	.short	0x0000
        /*0012*/ 	.short	0x0000
        /*0014*/ 	.byte	0x00, 0xf0, 0x01, 0x20


	//----- nvinfo : EIATTR_AT_ENTRY_FRAGMENTS
	.align		4
.L_33:
        /*0018*/ 	.byte	0x04, 0x4f
        /*001a*/ 	.short	(.L_35 - .L_34)


	//   ....[0]....
.L_34:
        /*001c*/ 	.word	0x00000006


	//----- nvinfo : EIATTR_RESERVED_SMEM_USED
	.align		4
.L_35:
        /*0020*/ 	.byte	0x01, 0x41
	.zero		2


	//----- nvinfo : EIATTR_SPARSE_MMA_MASK
	.align		4
        /*0024*/ 	.byte	0x03, 0x50
        /*0026*/ 	.short	0x0000


	//----- nvinfo : EIATTR_TCGEN05_1CTA_USED
	.align		4
        /*0028*/ 	.byte	0x01, 0x51
	.zero		2


	//----- nvinfo : EIATTR_MAXREG_COUNT
	.align		4
        /*002c*/ 	.byte	0x03, 0x1b
        /*002e*/ 	.short	0x00ff


	//----- nvinfo : EIATTR_NUM_BARRIERS
	.align		4
        /*0030*/ 	.byte	0x02, 0x4c
        /*0032*/ 	.byte	0x07
	.zero		1


	//----- nvinfo : EIATTR_EXTERNS
	.align		4
        /*0034*/ 	.byte	0x04, 0x0f
        /*0036*/ 	.short	(.L_37 - .L_36)


	//   ....[0]....
	.align		4
.L_36:
        /*0038*/ 	.word	index@(__assertfail)


	//----- nvinfo : EIATTR_MERCURY_ISA_VERSION
	.align		4
.L_37:
        /*003c*/ 	.byte	0x03, 0x5f
        /*003e*/ 	.short	0x0101


	//----- nvinfo : EIATTR_INT_WARP_WIDE_INSTR_OFFSETS
	.align		4
        /*0040*/ 	.byte	0x04, 0x31
        /*0042*/ 	.short	(.L_39 - .L_38)


	//   ....[0]....
.L_38:
        /*0044*/ 	.word	0x00003c90


	//   ....[1]....
        /*0048*/ 	.word	0x00003cc0


	//   ....[2]....
        /*004c*/ 	.word	0x00003ce0


	//   ....[3]....
        /*0050*/ 	.word	0x00004860


	//   ....[4]....
        /*0054*/ 	.word	0x00004980


	//   ....[5]....
        /*0058*/ 	.word	0x00004ad0


	//   ....[6]....
        /*005c*/ 	.word	0x00004bf0


	//----- nvinfo : EIATTR_COOP_GROUP_MASK_REGIDS
	.align		4
.L_39:
        /*0060*/ 	.byte	0x04, 0x29
        /*0062*/ 	.short	(.L_41 - .L_40)


	//   ....[0]....
.L_40:
        /*0064*/ 	.word	0xffffffff


	//   ....[1]....
        /*0068*/ 	.word	0xffffffff


	//   ....[2]....
        /*006c*/ 	.word	0xffffffff


	//   ....[3]....
        /*0070*/ 	.word	0xffffffff


	//   ....[4]....
        /*0074*/ 	.word	0xffffffff


	//   ....[5]....
        /*0078*/ 	.word	0xffffffff


	//   ....[6]....
        /*007c*/ 	.word	0xffffffff


	//   ....[7]....
        /*0080*/ 	.word	0xffffffff


	//   ....[8]....
        /*0084*/ 	.word	0xffffffff


	//   ....[9]....
        /*0088*/ 	.word	0xffffffff


	//   ....[10]....
        /*008c*/ 	.word	0xffffffff


	//   ....[11]....
        /*0090*/ 	.word	0xffffffff


	//   ....[12]....
        /*0094*/ 	.word	0xffffffff


	//   ....[13]....
        /*0098*/ 	.word	0xffffffff


	//----- nvinfo : EIATTR_COOP_GROUP_INSTR_OFFSETS
	.align		4
.L_41:
        /*009c*/ 	.byte	0x04, 0x28
        /*009e*/ 	.short	(.L_43 - .L_42)


	//   ....[0]....
.L_42:
        /*00a0*/ 	.word	0x00000080


	//   ....[1]....
        /*00a4*/ 	.word	0x000004f0


	//   ....[2]....
        /*00a8*/ 	.word	0x000006b0


	//   ....[3]....
        /*00ac*/ 	.word	0x00000830


	//   ....[4]....
        /*00b0*/ 	.word	0x00000930


	//   ....[5]....
        /*00b4*/ 	.word	0x00000aa0


	//   ....[6]....
        /*00b8*/ 	.word	0x00000c40


	//   ....[7]....
        /*00bc*/ 	.word	0x00000df0


	//   ....[8]....
        /*00c0*/ 	.word	0x00002010


	//   ....[9]....
        /*00c4*/ 	.word	0x00002f60


	//   ....[10]....
        /*00c8*/ 	.word	0x00003170


	//   ....[11]....
        /*00cc*/ 	.word	0x000031a0


	//   ....[12]....
        /*00d0*/ 	.word	0x00003b70


	//   ....[13]....
        /*00d4*/ 	.word	0x00003da0


	//----- nvinfo : EIATTR_VRC_CTA_INIT_COUNT
	.align		4
.L_43:
        /*00d8*/ 	.byte	0x02, 0x4a
        /*00da*/ 	.byte	0x80
	.zero		1


	//----- nvinfo : EIATTR_SYSCALL_OFFSETS
	.align		4
        /*00dc*/ 	.byte	0x04, 0x46
        /*00de*/ 	.short	(.L_45 - .L_44)


	//   ....[0]....
.L_44:
        /*00e0*/ 	.word	0x00005910


	//   ....[1]....
        /*00e4*/ 	.word	0x00005a00


	//   ....[2]....
        /*00e8*/ 	.word	0x00006240


	//   ....[3]....
        /*00ec*/ 	.word	0x00006b90


	//----- nvinfo : EIATTR_MBARRIER_INSTR_OFFSETS
	.align		4
.L_45:
        /*00f0*/ 	.byte	0x04, 0x39
        /*00f2*/ 	.short	(.L_47 - .L_46)


	//   ....[0]....
.L_46:
        /*00f4*/ 	.word	0x00000600
        /*00f8*/ 	.word	0x000000ff
        /*00fc*/ 	.word	0x00000000
        /*0100*/ 	.short	0x0100
        /*0102*/ 	.byte	0x04
	.zero		1


	//   ....[1]....
        /*0104*/ 	.word	0x00000610
        /*0108*/ 	.word	0x000000ff
        /*010c*/ 	.word	0x00000028
        /*0110*/ 	.short	0x0100
        /*0112*/ 	.byte	0x04
	.zero		1


	//   ....[2]....
        /*0114*/ 	.word	0x00000620
        /*0118*/ 	.word	0x000000ff
        /*011c*/ 	.word	0x00000008
        /*0120*/ 	.short	0x0100
        /*0122*/ 	.byte	0x04
	.zero		1


	//   ....[3]....
        /*0124*/ 	.word	0x00000630
        /*0128*/ 	.word	0x000000ff
        /*012c*/ 	.word	0x00000030
        /*0130*/ 	.short	0x0100
        /*0132*/ 	.byte	0x04
	.zero		1


	//   ....[4]....
        /*0134*/ 	.word	0x00000640
        /*0138*/ 	.word	0x000000ff
        /*013c*/ 	.word	0x00000010
        /*0140*/ 	.short	0x0100
        /*0142*/ 	.byte	0x04
	.zero		1


	//   ....[5]....
        /*0144*/ 	.word	0x00000650
        /*0148*/ 	.word	0x000000ff
        /*014c*/ 	.word	0x00000038
        /*0150*/ 	.short	0x0100
        /*0152*/ 	.byte	0x04
	.zero		1


	//   ....[6]....
        /*0154*/ 	.word	0x00000660
        /*0158*/ 	.word	0x000000ff
        /*015c*/ 	.word	0x00000018
        /*0160*/ 	.short	0x0100
        /*0162*/ 	.byte	0x04
	.zero		1


	//   ....[7]....
        /*0164*/ 	.word	0x00000670
        /*0168*/ 	.word	0x000000ff
        /*016c*/ 	.word	0x00000040
        /*0170*/ 	.short	0x0100
        /*0172*/ 	.byte	0x04
	.zero		1


	//   ....[8]....
        /*0174*/ 	.word	0x00000680
        /*0178*/ 	.word	0x000000ff
        /*017c*/ 	.word	0x00000020
        /*0180*/ 	.short	0x0100
        /*0182*/ 	.byte	0x04
	.zero		1


	//   ....[9]....
        /*0184*/ 	.word	0x00000690
        /*0188*/ 	.word	0x000000ff
        /*018c*/ 	.word	0x00000048
        /*0190*/ 	.short	0x0100
        /*0192*/ 	.byte	0x04
	.zero		1


	//   ....[10]....
        /*0194*/ 	.word	0x000007c0
        /*0198*/ 	.word	0x000000ff
        /*019c*/ 	.word	0x00000050
        /*01a0*/ 	.short	0x0100
        /*01a2*/ 	.byte	0x04
	.zero		1


	//   ....[11]....
        /*01a4*/ 	.word	0x000007d0
        /*01a8*/ 	.word	0x000000ff
        /*01ac*/ 	.word	0x00000068
        /*01b0*/ 	.short	0x0100
        /*01b2*/ 	.byte	0x04
	.zero		1


	//   ....[12]....
        /*01b4*/ 	.word	0x000007e0
        /*01b8*/ 	.word	0x000000ff
        /*01bc*/ 	.word	0x00000058
        /*01c0*/ 	.short	0x0100
        /*01c2*/ 	.byte	0x04
	.zero		1


	//   ....[13]....
        /*01c4*/ 	.word	0x000007f0
        /*01c8*/ 	.word	0x000000ff
        /*01cc*/ 	.word	0x00000070
        /*01d0*/ 	.short	0x0100
        /*01d2*/ 	.byte	0x04
	.zero		1


	//   ....[14]....
        /*01d4*/ 	.word	0x00000800
        /*01d8*/ 	.word	0x000000ff
        /*01dc*/ 	.word	0x00000060
        /*01e0*/ 	.short	0x0100
        /*01e2*/ 	.byte	0x04
	.zero		1


	//   ....[15]....
        /*01e4*/ 	.word	0x00000810
        /*01e8*/ 	.word	0x000000ff
        /*01ec*/ 	.word	0x00000078
        /*01f0*/ 	.short	0x0100
        /*01f2*/ 	.byte	0x04
	.zero		1


	//   ....[16]....
        /*01f4*/ 	.word	0x00000900
        /*01f8*/ 	.word	0x000000ff
        /*01fc*/ 	.word	0x00000080
        /*0200*/ 	.short	0x0100
        /*0202*/ 	.byte	0x06
	.zero		1


	//   ....[17]....
        /*0204*/ 	.word	0x00000910
        /*0208*/ 	.word	0x000000ff
        /*020c*/ 	.word	0x00000088
        /*0210*/ 	.short	0x0100
        /*0212*/ 	.byte	0x06
	.zero		1


	//   ....[18]....
        /*0214*/ 	.word	0x00000a50
        /*0218*/ 	.word	0x000000ff
        /*021c*/ 	.word	0x00000090
        /*0220*/ 	.short	0x0100
        /*0222*/ 	.byte	0x06
	.zero		1


	//   ....[19]....
        /*0224*/ 	.word	0x00000a60
        /*0228*/ 	.word	0x000000ff
        /*022c*/ 	.word	0x000000a0
        /*0230*/ 	.short	0x0100
        /*0232*/ 	.byte	0x06
	.zero		1


	//   ....[20]....
        /*0234*/ 	.word	0x00000a70
        /*0238*/ 	.word	0x000000ff
        /*023c*/ 	.word	0x00000098
        /*0240*/ 	.short	0x0100
        /*0242*/ 	.byte	0x06
	.zero		1


	//   ....[21]....
        /*0244*/ 	.word	0x00000a80
        /*0248*/ 	.word	0x000000ff
        /*024c*/ 	.word	0x000000a8
        /*0250*/ 	.short	0x0100
        /*0252*/ 	.byte	0x06
	.zero		1


	//   ....[22]....
        /*0254*/ 	.word	0x00000bb0
        /*0258*/ 	.word	0x000000ff
        /*025c*/ 	.word	0x000000b0
        /*0260*/ 	.short	0x0100
        /*0262*/ 	.byte	0x04
	.zero		1


	//   ....[23]....
        /*0264*/ 	.word	0x00000bc0
        /*0268*/ 	.word	0x000000ff
        /*026c*/ 	.word	0x000000d0
        /*0270*/ 	.short	0x0100
        /*0272*/ 	.byte	0x04
	.zero		1


	//   ....[24]....
        /*0274*/ 	.word	0x00000bd0
        /*0278*/ 	.word	0x000000ff
        /*027c*/ 	.word	0x000000b8
        /*0280*/ 	.short	0x0100
        /*0282*/ 	.byte	0x04
	.zero		1


	//   ....[25]....
        /*0284*/ 	.word	0x00000be0
        /*0288*/ 	.word	0x000000ff
        /*028c*/ 	.word	0x000000d8
        /*0290*/ 	.short	0x0100
        /*0292*/ 	.byte	0x04
	.zero		1


	//   ....[26]....
        /*0294*/ 	.word	0x00000bf0
        /*0298*/ 	.word	0x000000ff
        /*029c*/ 	.word	0x000000c0
        /*02a0*/ 	.short	0x0100
        /*02a2*/ 	.byte	0x04
	.zero		1


	//   ....[27]....
        /*02a4*/ 	.word	0x00000c00
        /*02a8*/ 	.word	0x000000ff
        /*02ac*/ 	.word	0x000000e0
        /*02b0*/ 	.short	0x0100
        /*02b2*/ 	.byte	0x04
	.zero		1


	//   ....[28]....
        /*02b4*/ 	.word	0x00000c10
        /*02b8*/ 	.word	0x000000ff
        /*02bc*/ 	.word	0x000000c8
        /*02c0*/ 	.short	0x0100
        /*02c2*/ 	.byte	0x04
	.zero		1


	//   ....[29]....
        /*02c4*/ 	.word	0x00000c20
        /*02c8*/ 	.word	0x000000ff
        /*02cc*/ 	.word	0x000000e8
        /*02d0*/ 	.short	0x0100
        /*02d2*/ 	.byte	0x04
	.zero		1


	//   ....[30]....
        /*02d4*/ 	.word	0x00000d10
        /*02d8*/ 	.word	0x000000ff
        /*02dc*/ 	.word	0x000000f0
        /*02e0*/ 	.short	0x0100
        /*02e2*/ 	.byte	0x04
	.zero		1


	//   ....[31]....
        /*02e4*/ 	.word	0x00000d20
        /*02e8*/ 	.word	0x000000ff
        /*02ec*/ 	.word	0x00000100
        /*02f0*/ 	.short	0x0100
        /*02f2*/ 	.byte	0x04
	.zero		1


	//   ....[32]....
        /*02f4*/ 	.word	0x00000d30
        /*02f8*/ 	.word	0x000000ff
        /*02fc*/ 	.word	0x000000f8
        /*0300*/ 	.short	0x0100
        /*0302*/ 	.byte	0x04
	.zero		1


	//   ....[33]....
        /*0304*/ 	.word	0x00000d40
        /*0308*/ 	.word	0x000000ff
        /*030c*/ 	.word	0x00000108
        /*0310*/ 	.short	0x0100
        /*0312*/ 	.byte	0x04
	.zero		1


	//   ....[34]....
        /*0314*/ 	.word	0x00001870
        /*0318*/ 	.word	0x00000000
        /*031c*/ 	.word	0x00000100
        /*0320*/ 	.short	0x010a
        /*0322*/ 	.byte	0xff
	.zero		1


	//   ....[35]....
        /*0324*/ 	.word	0x000018a0
        /*0328*/ 	.word	0x00000000
        /*032c*/ 	.word	0x000000f0
        /*0330*/ 	.short	0x0101
        /*0332*/ 	.byte	0xff
	.zero		1


	//   ....[36]....
        /*0334*/ 	.word	0x00001970
        /*0338*/ 	.word	0x000000ff
        /*033c*/ 	.word	0x00000028
        /*0340*/ 	.short	0x010a
        /*0342*/ 	.byte	0x04
	.zero		1


	//   ....[37]....
        /*0344*/ 	.word	0x000019f0
        /*0348*/ 	.word	0x000000ff
        /*034c*/ 	.word	0x00000028
        /*0350*/ 	.short	0x010a
        /*0352*/ 	.byte	0x21
	.zero		1


	//   ....[38]....
        /*0354*/ 	.word	0x00001b80
        /*0358*/ 	.word	0x000000ff
        /*035c*/ 	.word	0x00000028
        /*0360*/ 	.short	0x010a
        /*0362*/ 	.byte	0x08
	.zero		1


	//   ....[39]....
        /*0364*/ 	.word	0x00001cb0
        /*0368*/ 	.word	0x000000ff
        /*036c*/ 	.word	0x00000088
        /*0370*/ 	.short	0x0101
        /*0372*/ 	.byte	0x06
	.zero		1


	//   ....[40]....
        /*0374*/ 	.word	0x00001cd0
        /*0378*/ 	.word	0x000000ff
        /*037c*/ 	.word	0x00000028
        /*0380*/ 	.short	0x010a
        /*0382*/ 	.byte	0x04
	.zero		1


	//   ....[41]....
        /*0384*/ 	.word	0x00001d50
        /*0388*/ 	.word	0x000000ff
        /*038c*/ 	.word	0x00000028
        /*0390*/ 	.short	0x010a
        /*0392*/ 	.byte	0x11
	.zero		1


	//   ....[42]....
        /*0394*/ 	.word	0x00001f00
        /*0398*/ 	.word	0x000000ff
        /*039c*/ 	.word	0x00000028
        /*03a0*/ 	.short	0x010a
        /*03a2*/ 	.byte	0x07
	.zero		1


	//   ....[43]....
        /*03a4*/ 	.word	0x00002040
        /*03a8*/ 	.word	0x00000003
        /*03ac*/ 	.word	0x00000090
        /*03b0*/ 	.short	0x010a
        /*03b2*/ 	.byte	0xff
	.zero		1


	//   ....[44]....
        /*03b4*/ 	.word	0x00002190
        /*03b8*/ 	.word	0x00000000
        /*03bc*/ 	.word	0x00000000
        /*03c0*/ 	.short	0x0101
        /*03c2*/ 	.byte	0xff
	.zero		1


	//   ....[45]....
        /*03c4*/ 	.word	0x00002750
        /*03c8*/ 	.word	0x000000ff
        /*03cc*/ 	.word	0x00000000
        /*03d0*/ 	.short	0x010a
        /*03d2*/ 	.byte	0x04
	.zero		1


	//   ....[46]....
        /*03d4*/ 	.word	0x000027e0
        /*03d8*/ 	.word	0x000000ff
        /*03dc*/ 	.word	0x00000000
        /*03e0*/ 	.short	0x010a
        /*03e2*/ 	.byte	0x05
	.zero		1


	//   ....[47]....
        /*03e4*/ 	.word	0x00002870
        /*03e8*/ 	.word	0x000000ff
        /*03ec*/ 	.word	0x00000000
        /*03f0*/ 	.short	0x010a
        /*03f2*/ 	.byte	0x05
	.zero		1


	//   ....[48]....
        /*03f4*/ 	.word	0x00002900
        /*03f8*/ 	.word	0x000000ff
        /*03fc*/ 	.word	0x00000000
        /*0400*/ 	.short	0x010a
        /*0402*/ 	.byte	0x05
	.zero		1


	//   ....[49]....
        /*0404*/ 	.word	0x000029a0
        /*0408*/ 	.word	0x00000000
        /*040c*/ 	.word	0x00000000
        /*0410*/ 	.short	0x010a
        /*0412*/ 	.byte	0xff
	.zero		1


	//   ....[50]....
        /*0414*/ 	.word	0x00002ac0
        /*0418*/ 	.word	0x00000002
        /*041c*/ 	.word	0x000000f0
        /*0420*/ 	.short	0x010a
        /*0422*/ 	.byte	0xff
	.zero		1


	//   ....[51]....
        /*0424*/ 	.word	0x00002b30
        /*0428*/ 	.word	0x00000002
        /*042c*/ 	.word	0x00000000
        /*0430*/ 	.short	0x0101
        /*0432*/ 	.byte	0xff
	.zero		1


	//   ....[52]....
        /*0434*/ 	.word	0x00002b50
        /*0438*/ 	.word	0x000000ff
        /*043c*/ 	.word	0x000000a0
        /*0440*/ 	.short	0x010a
        /*0442*/ 	.byte	0x04
	.zero		1


	//   ....[53]....
        /*0444*/ 	.word	0x00002c70
        /*0448*/ 	.word	0x00000002
        /*044c*/ 	.word	0x00000090
        /*0450*/ 	.short	0x010a
        /*0452*/ 	.byte	0xff
	.zero		1


	//   ....[54]....
        /*0454*/ 	.word	0x00002d70
        /*0458*/ 	.word	0x00000002
        /*045c*/ 	.word	0x00000000
        /*0460*/ 	.short	0x0101
        /*0462*/ 	.byte	0xff
	.zero		1


	//   ....[55]....
        /*0464*/ 	.word	0x00002e00
        /*0468*/ 	.word	0x000000ff
        /*046c*/ 	.word	0x000000a0
        /*0470*/ 	.short	0x0106
        /*0472*/ 	.byte	0x04
	.zero		1


	//   ....[56]....
        /*0474*/ 	.word	0x00002e20
        /*0478*/ 	.word	0x000000ff
        /*047c*/ 	.word	0x000000a0
        /*0480*/ 	.short	0x010a
        /*0482*/ 	.byte	0x04
	.zero		1


	//   ....[57]....
        /*0484*/ 	.word	0x00002eb0
        /*0488*/ 	.word	0x000000ff
        /*048c*/ 	.word	0x000000a0
        /*0490*/ 	.short	0x0106
        /*0492*/ 	.byte	0x07
	.zero		1


	//   ....[58]....
        /*0494*/ 	.word	0x00002ef0
        /*0498*/ 	.word	0x00000000
        /*049c*/ 	.word	0x000000a0
        /*04a0*/ 	.short	0x010a
        /*04a2*/ 	.byte	0xff
	.zero		1


	//   ....[59]....
        /*04a4*/ 	.word	0x00003400
        /*04a8*/ 	.word	0x00000000
        /*04ac*/ 	.word	0x00000090
        /*04b0*/ 	.short	0x010a
        /*04b2*/ 	.byte	0xff
	.zero		1


	//   ....[60]....
        /*04b4*/ 	.word	0x00003500
        /*04b8*/ 	.word	0x00000003
        /*04bc*/ 	.word	0x00000000
        /*04c0*/ 	.short	0x0101
        /*04c2*/ 	.byte	0xff
	.zero		1


	//   ....[61]....
        /*04c4*/ 	.word	0x00003510
        /*04c8*/ 	.word	0x000000ff
        /*04cc*/ 	.word	0x00000000
        /*04d0*/ 	.short	0x010a
        /*04d2*/ 	.byte	0x04
	.zero		1


	//   ....[62]....
        /*04d4*/ 	.word	0x00003590
        /*04d8*/ 	.word	0x000000ff
        /*04dc*/ 	.word	0x000000d0
        /*04e0*/ 	.short	0x010a
        /*04e2*/ 	.byte	0x17
	.zero		1


	//   ....[63]....
        /*04e4*/ 	.word	0x00003670
        /*04e8*/ 	.word	0x000000ff
        /*04ec*/ 	.word	0x00000000
        /*04f0*/ 	.short	0x010a
        /*04f2*/ 	.byte	0x05
	.zero		1


	//   ....[64]....
        /*04f4*/ 	.word	0x000037b0
        /*04f8*/ 	.word	0x000000ff
        /*04fc*/ 	.word	0x00000000
        /*0500*/ 	.short	0x010a
        /*0502*/ 	.byte	0x04
	.zero		1


	//   ....[65]....
        /*0504*/ 	.word	0x000039a0
        /*0508*/ 	.word	0x000000ff
        /*050c*/ 	.word	0x00000000
        /*0510*/ 	.short	0x010a
        /*0512*/ 	.byte	0x04
	.zero		1


	//   ....[66]....
        /*0514*/ 	.word	0x00003a30
        /*0518*/ 	.word	0x000000ff
        /*051c*/ 	.word	0x00000000
        /*0520*/ 	.short	0x010a
        /*0522*/ 	.byte	0x05
	.zero		1


	//   ....[67]....
        /*0524*/ 	.word	0x00003ac0
        /*0528*/ 	.word	0x000000ff
        /*052c*/ 	.word	0x00000000
        /*0530*/ 	.short	0x010a
        /*0532*/ 	.byte	0x05
	.zero		1


	//   ....[68]....
        /*0534*/ 	.word	0x00003b50
        /*0538*/ 	.word	0x000000ff
        /*053c*/ 	.word	0x00000000
        /*0540*/ 	.short	0x010a
        /*0542*/ 	.byte	0x04
	.zero		1


	//   ....[69]....
        /*0544*/ 	.word	0x00004030
        /*0548*/ 	.word	0x00000008
        /*054c*/ 	.word	0x00000090
        /*0550*/ 	.short	0x010a
        /*0552*/ 	.byte	0xff
	.zero		1


	//   ....[70]....
        /*0554*/ 	.word	0x000041a0
        /*0558*/ 	.word	0x00000000
        /*055c*/ 	.word	0x00000000
        /*0560*/ 	.short	0x0101
        /*0562*/ 	.byte	0xff
	.zero		1


	//   ....[71]....
        /*0564*/ 	.word	0x00004670
        /*0568*/ 	.word	0x000000ff
        /*056c*/ 	.word	0x00000088
        /*0570*/ 	.short	0x010a
        /*0572*/ 	.byte	0x18
	.zero		1


	//   ....[72]....
        /*0574*/ 	.word	0x00004840
        /*0578*/ 	.word	0x000000ff
        /*057c*/ 	.word	0x00000068
        /*0580*/ 	.short	0x010a
        /*0582*/ 	.byte	0x04
	.zero		1


	//   ....[73]....
        /*0584*/ 	.word	0x00004a20
        /*0588*/ 	.word	0x000000ff
        /*058c*/ 	.word	0x00000050
        /*0590*/ 	.short	0x010b
        /*0592*/ 	.byte	0x04
	.zero		1


	//   ....[74]....
        /*0594*/ 	.word	0x00004a30
        /*0598*/ 	.word	0x000000ff
        /*059c*/ 	.word	0x00000000
        /*05a0*/ 	.short	0x0101
        /*05a2*/ 	.byte	0x07
	.zero		1


	//   ....[75]....
        /*05a4*/ 	.word	0x00004a40
        /*05a8*/ 	.word	0x000000ff
        /*05ac*/ 	.word	0x00000068
        /*05b0*/ 	.short	0x010a
        /*05b2*/ 	.byte	0x05
	.zero		1


	//   ....[76]....
        /*05b4*/ 	.word	0x00004c90
        /*05b8*/ 	.word	0x000000ff
        /*05bc*/ 	.word	0x00000050
        /*05c0*/ 	.short	0x010b
        /*05c2*/ 	.byte	0x05
	.zero		1


	//   ....[77]....
        /*05c4*/ 	.word	0x00004ca0
        /*05c8*/ 	.word	0x000000ff
        /*05cc*/ 	.word	0x00000000
        /*05d0*/ 	.short	0x0101
        /*05d2*/ 	.byte	0x04
	.zero		1


	//   ....[78]....
        /*05d4*/ 	.word	0x00004cf0
        /*05d8*/ 	.word	0x000000ff
        /*05dc*/ 	.word	0x00000000
        /*05e0*/ 	.short	0x010a
        /*05e2*/ 	.byte	0x04
	.zero		1


	//   ....[79]....
        /*05e4*/ 	.word	0x00004d80
        /*05e8*/ 	.word	0x000000ff
        /*05ec*/ 	.word	0x00000000
        /*05f0*/ 	.short	0x010a
        /*05f2*/ 	.byte	0x05
	.zero		1


	//   ....[80]....
        /*05f4*/ 	.word	0x00004e20
        /*05f8*/ 	.word	0x00000000
        /*05fc*/ 	.word	0x00000000
        /*0600*/ 	.short	0x010a
        /*0602*/ 	.byte	0xff
	.zero		1


	//   ....[81]....
        /*0604*/ 	.word	0x00005180
        /*0608*/ 	.word	0x00000000
        /*060c*/ 	.word	0x00000090
        /*0610*/ 	.short	0x010a
        /*0612*/ 	.byte	0xff
	.zero		1


	//   ....[82]....
        /*0614*/ 	.word	0x00005250
        /*0618*/ 	.word	0x00000000
        /*061c*/ 	.word	0x00000000
        /*0620*/ 	.short	0x0101
        /*0622*/ 	.byte	0xff
	.zero		1


	//   ....[83]....
        /*0624*/ 	.word	0x00005e60
        /*0628*/ 	.word	0x00000002
        /*062c*/ 	.word	0x00000050
        /*0630*/ 	.short	0x010a
        /*0632*/ 	.byte	0xff
	.zero		1


	//   ....[84]....
        /*0634*/ 	.word	0x00005ea0
        /*0638*/ 	.word	0x0000001b
        /*063c*/ 	.word	0x000000b0
        /*0640*/ 	.short	0x010a
        /*0642*/ 	.byte	0xff
	.zero		1


	//   ....[85]....
        /*0644*/ 	.word	0x00005f90
        /*0648*/ 	.word	0x00000002
        /*064c*/ 	.word	0x00000050
        /*0650*/ 	.short	0x010a
        /*0652*/ 	.byte	0xff
	.zero		1


	//   ....[86]....
        /*0654*/ 	.word	0x00006120
        /*0658*/ 	.word	0x0000001b
        /*065c*/ 	.word	0x000000b0
        /*0660*/ 	.short	0x010a
        /*0662*/ 	.byte	0xff
	.zero		1


	//   ....[87]....
        /*0664*/ 	.word	0x000068f0
        /*0668*/ 	.word	0x00000000
        /*066c*/ 	.word	0x00000000
        /*0670*/ 	.short	0x0101
        /*0672*/ 	.byte	0xff
	.zero		1


	//   ....[88]....
        /*0674*/ 	.word	0x00006900
        /*0678*/ 	.word	0x00000002
        /*067c*/ 	.word	0x00000050
        /*0680*/ 	.short	0x010a
        /*0682*/ 	.byte	0xff
	.zero		1


	//   ....[89]....
        /*0684*/ 	.word	0x000069c0
        /*0688*/ 	.word	0x00000002
        /*068c*/ 	.word	0x00000050
        /*0690*/ 	.short	0x010a
        /*0692*/ 	.byte	0xff
	.zero		1


	//   ....[90]....
        /*0694*/ 	.word	0x00006d60
        /*0698*/ 	.word	0x000000ff
        /*069c*/ 	.word	0x00000000
        /*06a0*/ 	.short	0x0101
        /*06a2*/ 	.byte	0x04
	.zero		1


	//   ....[91]....
        /*06a4*/ 	.word	0x000072c0
        /*06a8*/ 	.word	0x00000000
        /*06ac*/ 	.word	0x00000000
        /*06b0*/ 	.short	0x0101
        /*06b2*/ 	.byte	0xff
	.zero		1


	//   ....[92]....
        /*06b4*/ 	.word	0x00007570
        /*06b8*/ 	.word	0x000000ff
        /*06bc*/ 	.word	0x00000000
        /*06c0*/ 	.short	0x0101
        /*06c2*/ 	.byte	0x04
	.zero		1


	//   ....[93]....
        /*06c4*/ 	.word	0x00007590
        /*06c8*/ 	.word	0x00000000
        /*06cc*/ 	.word	0x00000100
        /*06d0*/ 	.short	0x010a
        /*06d2*/ 	.byte	0xff
	.zero		1


	//   ....[94]....
        /*06d4*/ 	.word	0x000075f0
        /*06d8*/ 	.word	0x00000000
        /*06dc*/ 	.word	0x00000028
        /*06e0*/ 	.short	0x010a
        /*06e2*/ 	.byte	0xff
	.zero		1


	//   ....[95]....
        /*06e4*/ 	.word	0x00007650
        /*06e8*/ 	.word	0x00000000
        /*06ec*/ 	.word	0x00000028
        /*06f0*/ 	.short	0x010a
        /*06f2*/ 	.byte	0xff
	.zero		1


	//   ....[96]....
        /*06f4*/ 	.word	0x000076a0
        /*06f8*/ 	.word	0x00000003
        /*06fc*/ 	.word	0x00000090
        /*0700*/ 	.short	0x010a
        /*0702*/ 	.byte	0xff
	.zero		1


	//   ....[97]....
        /*0704*/ 	.word	0x00007700
        /*0708*/ 	.word	0x00000000
        /*070c*/ 	.word	0x00000000
        /*0710*/ 	.short	0x010a
        /*0712*/ 	.byte	0xff
	.zero		1


	//   ....[98]....
        /*0714*/ 	.word	0x00007760
        /*0718*/ 	.word	0x00000000
        /*071c*/ 	.word	0x00000000
        /*0720*/ 	.short	0x010a
        /*0722*/ 	.byte	0xff
	.zero		1


	//   ....[99]....
        /*0724*/ 	.word	0x000077c0
        /*0728*/ 	.word	0x00000000
        /*072c*/ 	.word	0x00000000
        /*0730*/ 	.short	0x010a
        /*0732*/ 	.byte	0xff
	.zero		1


	//   ....[100]....
        /*0734*/ 	.word	0x00007820
        /*0738*/ 	.word	0x00000000
        /*073c*/ 	.word	0x00000000
        /*0740*/ 	.short	0x010a
        /*0742*/ 	.byte	0xff
	.zero		1


	//   ....[101]....
        /*0744*/ 	.word	0x00007870
        /*0748*/ 	.word	0x00000002
        /*074c*/ 	.word	0x000000f0
        /*0750*/ 	.short	0x010a
        /*0752*/ 	.byte	0xff
	.zero		1


	//   ....[102]....
        /*0754*/ 	.word	0x000078d0
        /*0758*/ 	.word	0x00000002
        /*075c*/ 	.word	0x000000a0
        /*0760*/ 	.short	0x010a
        /*0762*/ 	.byte	0xff
	.zero		1


	//   ....[103]....
        /*0764*/ 	.word	0x00007920
        /*0768*/ 	.word	0x00000002
        /*076c*/ 	.word	0x00000090
        /*0770*/ 	.short	0x010a
        /*0772*/ 	.byte	0xff
	.zero		1


	//   ....[104]....
        /*0774*/ 	.word	0x00007980
        /*0778*/ 	.word	0x00000000
        /*077c*/ 	.word	0x000000a0
        /*0780*/ 	.short	0x010a
        /*0782*/ 	.byte	0xff
	.zero		1


	//   ....[105]....
        /*0784*/ 	.word	0x000079d0
        /*0788*/ 	.word	0x00000000
        /*078c*/ 	.word	0x00000090
        /*0790*/ 	.short	0x010a
        /*0792*/ 	.byte	0xff
	.zero		1


	//   ....[106]....
        /*0794*/ 	.word	0x00007a30
        /*0798*/ 	.word	0x00000002
        /*079c*/ 	.word	0x000000d0
        /*07a0*/ 	.short	0x010a
        /*07a2*/ 	.byte	0xff
	.zero		1


	//   ....[107]....
        /*07a4*/ 	.word	0x00007a90
        /*07a8*/ 	.word	0x00000000
        /*07ac*/ 	.word	0x00000000
        /*07b0*/ 	.short	0x010a
        /*07b2*/ 	.byte	0xff
	.zero		1


	//   ....[108]....
        /*07b4*/ 	.word	0x00007af0
        /*07b8*/ 	.word	0x00000000
        /*07bc*/ 	.word	0x00000000
        /*07c0*/ 	.short	0x010a
        /*07c2*/ 	.byte	0xff
	.zero		1


	//   ....[109]....
        /*07c4*/ 	.word	0x00007b50
        /*07c8*/ 	.word	0x00000000
        /*07cc*/ 	.word	0x00000000
        /*07d0*/ 	.short	0x010a
        /*07d2*/ 	.byte	0xff
	.zero		1


	//   ....[110]....
        /*07d4*/ 	.word	0x00007bb0
        /*07d8*/ 	.word	0x00000000
        /*07dc*/ 	.word	0x00000000
        /*07e0*/ 	.short	0x010a
        /*07e2*/ 	.byte	0xff
	.zero		1


	//   ....[111]....
        /*07e4*/ 	.word	0x00007c10
        /*07e8*/ 	.word	0x00000000
        /*07ec*/ 	.word	0x00000000
        /*07f0*/ 	.short	0x010a
        /*07f2*/ 	.byte	0xff
	.zero		1


	//   ....[112]....
        /*07f4*/ 	.word	0x00007c60
        /*07f8*/ 	.word	0x00000008
        /*07fc*/ 	.word	0x00000090
        /*0800*/ 	.short	0x010a
        /*0802*/ 	.byte	0xff
	.zero		1


	//   ....[113]....
        /*0804*/ 	.word	0x00007cc0
        /*0808*/ 	.word	0x00000000
        /*080c*/ 	.word	0x00000088
        /*0810*/ 	.short	0x010a
        /*0812*/ 	.byte	0xff
	.zero		1


	//   ....[114]....
        /*0814*/ 	.word	0x00007d20
        /*0818*/ 	.word	0x00000000
        /*081c*/ 	.word	0x00000068
        /*0820*/ 	.short	0x010a
        /*0822*/ 	.byte	0xff
	.zero		1


	//   ....[115]....
        /*0824*/ 	.word	0x00007d80
        /*0828*/ 	.word	0x00000002
        /*082c*/ 	.word	0x00000068
        /*0830*/ 	.short	0x010a
        /*0832*/ 	.byte	0xff
	.zero		1


	//   ....[116]....
        /*0834*/ 	.word	0x00007de0
        /*0838*/ 	.word	0x00000000
        /*083c*/ 	.word	0x00000000
        /*0840*/ 	.short	0x010a
        /*0842*/ 	.byte	0xff
	.zero		1


	//   ....[117]....
        /*0844*/ 	.word	0x00007e40
        /*0848*/ 	.word	0x00000000
        /*084c*/ 	.word	0x00000000
        /*0850*/ 	.short	0x010a
        /*0852*/ 	.byte	0xff
	.zero		1


	//   ....[118]....
        /*0854*/ 	.word	0x00007e90
        /*0858*/ 	.word	0x00000000
        /*085c*/ 	.word	0x00000090
        /*0860*/ 	.short	0x010a
        /*0862*/ 	.byte	0xff
	.zero		1


	//   ....[119]....
        /*0864*/ 	.word	0x00007ee0
        /*0868*/ 	.word	0x00000002
        /*086c*/ 	.word	0x00000050
        /*0870*/ 	.short	0x010a
        /*0872*/ 	.byte	0xff
	.zero		1


	//   ....[120]....
        /*0874*/ 	.word	0x00007f30
        /*0878*/ 	.word	0x0000001b
        /*087c*/ 	.word	0x000000b0
        /*0880*/ 	.short	0x010a
        /*0882*/ 	.byte	0xff
	.zero		1


	//   ....[121]....
        /*0884*/ 	.word	0x00007f80
        /*0888*/ 	.word	0x00000002
        /*088c*/ 	.word	0x00000050
        /*0890*/ 	.short	0x010a
        /*0892*/ 	.byte	0xff
	.zero		1


	//----- nvinfo : EIATTR_NUM_MBARRIERS
	.align		4
.L_47:
        /*0894*/ 	.byte	0x03, 0x38
        /*0896*/ 	.short	0x0022


	//----- nvinfo : EIATTR_EXIT_INSTR_OFFSETS
	.align		4
        /*0898*/ 	.byte	0x04, 0x1c
        /*089a*/ 	.short	(.L_49 - .L_48)


	//   ....[0]....
.L_48:
        /*089c*/ 	.word	0x000029d0


	//   ....[1]....
        /*08a0*/ 	.word	0x00002ec0


	//   ....[2]....
        /*08a4*/ 	.word	0x00002f20


	//   ....[3]....
        /*08a8*/ 	.word	0x00003db0


	//   ....[4]....
        /*08ac*/ 	.word	0x00004e50


	//   ....[5]....
        /*08b0*/ 	.word	0x00004e90


	//   ....[6]....
        /*08b4*/ 	.word	0x00007460


	//   ....[7]....
        /*08b8*/ 	.word	0x000074e0


	//   ....[8]....
        /*08bc*/ 	.word	0x00007510


	//   ....[9]....
        /*08c0*/ 	.word	0x00007580


	//----- nvinfo : EIATTR_MAX_THREADS
	.align		4
.L_49:
        /*08c4*/ 	.byte	0x04, 0x05
        /*08c6*/ 	.short	(.L_51 - .L_50)
.L_50:
        /*08c8*/ 	.word	0x00000100
        /*08cc*/ 	.word	0x00000001
        /*08d0*/ 	.word	0x00000001


	//----- nvinfo : EIATTR_CRS_STACK_SIZE
	.align		4
.L_51:
        /*08d4*/ 	.byte	0x04, 0x1e
        /*08d6*/ 	.short	(.L_53 - .L_52)
.L_52:
        /*08d8*/ 	.word	0x00000000


	//----- nvinfo : EIATTR_CBANK_PARAM_SIZE
	.align		4
.L_53:
        /*08dc*/ 	.byte	0x03, 0x19
        /*08de*/ 	.short	0x0800


	//----- nvinfo : EIATTR_PARAM_CBANK
	.align		4
        /*08e0*/ 	.byte	0x04, 0x0a
        /*08e2*/ 	.short	(.L_55 - .L_54)
	.align		4
.L_54:
        /*08e4*/ 	.word	index@(.nv.constant0._ZN7cutlass13device_kernelINS_4gemm6kernel13GemmUniversalIN4cute5tupleIJiiiiEEENS1_10collective13CollectiveMmaINS1_35MainloopSm100TmaUmmaWarpSpecializedILi5ELi2ELi4ENS5_IJNS4_1CILi2EEENSA_ILi1EEESC_EEEEENS5_IJNSA_ILi64EEESF_NSA_ILi32EEEEEENS_10bfloat16_tENS5_IJlSC_lEEESI_SJ_NS4_8TiledMMAINS4_8MMA_AtomIJNS4_20SM100_MMA_F16BF16_SSISI_SI_fLi64ELi64ELNS4_4UMMA5MajorE0ELSO_0ELNSN_7ScaleInE0ELSP_0EEEEEENS4_6LayoutINS5_IJSC_SC_SC_EEENS5_IJNSA_ILi0EEESU_SU_EEEEENS5_IJNS4_10UnderscoreESX_SX_EEEEENS4_13SM90_TMA_LOADENS4_14ComposedLayoutINS4_7SwizzleILi2ELi4ELi3EEENS4_18smem_ptr_flag_bitsILi16EEENSS_INS5_IJNSA_ILi8EEESG_EEENS5_IJSG_SC_EEEEEEEvNS4_8identityENS4_23SM90_TMA_LOAD_MULTICASTES1A_vS1B_EENS_8epilogue10collective18CollectiveEpilogueINS1E_23Sm100TmaWarpSpecializedILi3ELi2ELi16ELb1ELb0EEEJSH_NS5_IJNSS_ISF_SC_EENSS_ISG_SC_EEEEESI_SJ_SI_SJ_NS1E_6fusion15FusionCallbacksIS1I_NS1M_17LinearCombinationISI_fSI_fLNS_15FloatRoundStyleE2EEESH_S1L_JEEENS4_5SM1004TMEM4LOAD26SM100_TMEM_LOAD_16dp256b4xES10_S1A_NS4_17SM75_U32x4_LDSM_NENS4_14SM90_TMA_STOREES1A_NS4_17SM90_U32x4_STSM_NENS4_39AutoVectorizingCopyWithAssumedAlignmentILi128EEEEEEvvEEEEvNT_6ParamsE)
        /*08e8*/ 	.short	0x0380
        /*08ea*/ 	.short	0x0800


	//----- nvinfo : EIATTR_SW_WAR
	.align		4
.L_55:
        /*08ec*/ 	.byte	0x04, 0x36
        /*08ee*/ 	.short	(.L_57 - .L_56)
.L_56:
        /*08f0*/ 	.word	0x00000008
.L_57:


//--------------------- .nv.callgraph             --------------------------
	.section	.nv.callgraph,"",@"SHT_CUDA_CALLGRAPH"
	.align	4
	.sectionentsize	8
	.align		4
        /*0000*/ 	.word	0x00000000
	.align		4
        /*0004*/ 	.word	0xffffffff
	.align		4
        /*0008*/ 	.word	index@(_ZN7cutlass13device_kernelINS_4gemm6kernel13GemmUniversalIN4cute5tupleIJiiiiEEENS1_10collective13CollectiveMmaINS1_35MainloopSm100TmaUmmaWarpSpecializedILi5ELi2ELi4ENS5_IJNS4_1CILi2EEENSA_ILi1EEESC_EEEEENS5_IJNSA_ILi64EEESF_NSA_ILi32EEEEEENS_10bfloat16_tENS5_IJlSC_lEEESI_SJ_NS4_8TiledMMAINS4_8MMA_AtomIJNS4_20SM100_MMA_F16BF16_SSISI_SI_fLi64ELi64ELNS4_4UMMA5MajorE0ELSO_0ELNSN_7ScaleInE0ELSP_0EEEEEENS4_6LayoutINS5_IJSC_SC_SC_EEENS5_IJNSA_ILi0EEESU_SU_EEEEENS5_IJNS4_10UnderscoreESX_SX_EEEEENS4_13SM90_TMA_LOADENS4_14ComposedLayoutINS4_7SwizzleILi2ELi4ELi3EEENS4_18smem_ptr_flag_bitsILi16EEENSS_INS5_IJNSA_ILi8EEESG_EEENS5_IJSG_SC_EEEEEEEvNS4_8identityENS4_23SM90_TMA_LOAD_MULTICASTES1A_vS1B_EENS_8epilogue10collective18CollectiveEpilogueINS1E_23Sm100TmaWarpSpecializedILi3ELi2ELi16ELb1ELb0EEEJSH_NS5_IJNSS_ISF_SC_EENSS_ISG_SC_EEEEESI_SJ_SI_SJ_NS1E_6fusion15FusionCallbacksIS1I_NS1M_17LinearCombinationISI_fSI_fLNS_15FloatRoundStyleE2EEESH_S1L_JEEENS4_5SM1004TMEM4LOAD26SM100_TMEM_LOAD_16dp256b4xES10_S1A_NS4_17SM75_U32x4_LDSM_NENS4_14SM90_TMA_STOREES1A_NS4_17SM90_U32x4_STSM_NENS4_39AutoVectorizingCopyWithAssumedAlignmentILi128EEEEEEvvEEEEvNT_6ParamsE)
	.align		4
        /*000c*/ 	.word	index@(__assertfail)
	.align		4
        /*0010*/ 	.word	0x00000000
	.align		4
        /*0014*/ 	.word	0xfffffffe
	.align		4
        /*0018*/ 	.word	0x00000000
	.align		4
        /*001c*/ 	.word	0xfffffffd
	.align		4
        /*0020*/ 	.word	0x00000000
	.align		4
        /*0024*/ 	.word	0xfffffffc


//--------------------- .nv.constant4             --------------------------
	.section	.nv.constant4,"a",@progbits
	.align	8
	.align		8
.nv.constant4:
        /*0000*/ 	.dword	__assertfail
	.align		8
        /*0008*/ 	.dword	__unnamed_1
	.align		8
        /*0010*/ 	.dword	__unnamed_2
	.align		8
        /*0018*/ 	.dword	_ZN39_INTERNAL_b8da3a0f_4_k_cu_a549a6a2_77004cuda3std3__45__cpo5beginE
	.align		8
        /*0020*/ 	.dword	_ZN39_INTERNAL_b8da3a0f_4_k_cu_a549a6a2_77004cuda3std3__45__cpo3endE
	.align		8
        /*0028*/ 	.dword	_ZN39_INTERNAL_b8da3a0f_4_k_cu_a549a6a2_77004cuda3std3__45__cpo6cbeginE
	.align		8
        /*0030*/ 	.dword	_ZN39_INTERNAL_b8da3a0f_4_k_cu_a549a6a2_77004cuda3std3__45__cpo4cendE
	.align		8
        /*0038*/ 	.dword	_ZN39_INTERNAL_b8da3a0f_4_k_cu_a549a6a2_77004cuda3std3__441_GLOBAL__N__b8da3a0f_4_k_cu_a549a6a2_77006ignoreE
	.align		8
        /*0040*/ 	.dword	_ZN39_INTERNAL_b8da3a0f_4_k_cu_a549a6a2_77004cuda3std3__419piecewise_constructE
	.align		8
        /*0048*/ 	.dword	_ZN39_INTERNAL_b8da3a0f_4_k_cu_a549a6a2_77004cuda3std3__48in_placeE
	.align		8
        /*0050*/ 	.dword	_ZN39_INTERNAL_b8da3a0f_4_k_cu_a549a6a2_77004cuda3std6ranges3__45__cpo4swapE
	.align		8
        /*0058*/ 	.dword	_ZN39_INTERNAL_b8da3a0f_4_k_cu_a549a6a2_77004cuda3std6ranges3__45__cpo9iter_moveE
	.align		8
        /*0060*/ 	.dword	_ZN39_INTERNAL_b8da3a0f_4_k_cu_a549a6a2_77004cute7productE
	.align		8
        /*0068*/ 	.dword	_ZN39_INTERNAL_b8da3a0f_4_k_cu_a549a6a2_77004cute1_E
	.align		8
        /*0070*/ 	.dword	$str$25
	.align		8
        /*0078*/ 	.dword	$str$26
	.align		8
        /*0080*/ 	.dword	$str$27
	.align		8
        /*0088*/ 	.dword	$str$28


//--------------------- .text._ZN7cutlass13device_kernelINS_4gemm6kernel13GemmUniversalIN4cute5tupleIJiiiiEEENS1_10collective13CollectiveMmaINS1_35MainloopSm100TmaUmmaWarpSpecializedILi5ELi2ELi4ENS5_IJNS4_1CILi2EEENSA_ILi1EEESC_EEEEENS5_IJNSA_ILi64EEESF_NSA_ILi32EEEEEENS_10bfloat16_tENS5_IJlSC_lEEESI_SJ_NS4_8TiledMMAINS4_8MMA_AtomIJNS4_20SM100_MMA_F16BF16_SSISI_SI_fLi64ELi64ELNS4_4UMMA5MajorE0ELSO_0ELNSN_7ScaleInE0ELSP_0EEEEEENS4_6LayoutINS5_IJSC_SC_SC_EEENS5_IJNSA_ILi0EEESU_SU_EEEEENS5_IJNS4_10UnderscoreESX_SX_EEEEENS4_13SM90_TMA_LOADENS4_14ComposedLayoutINS4_7SwizzleILi2ELi4ELi3EEENS4_18smem_ptr_flag_bitsILi16EEENSS_INS5_IJNSA_ILi8EEESG_EEENS5_IJSG_SC_EEEEEEEvNS4_8identityENS4_23SM90_TMA_LOAD_MULTICASTES1A_vS1B_EENS_8epilogue10collective18CollectiveEpilogueINS1E_23Sm100TmaWarpSpecializedILi3ELi2ELi16ELb1ELb0EEEJSH_NS5_IJNSS_ISF_SC_EENSS_ISG_SC_EEEEESI_SJ_SI_SJ_NS1E_6fusion15FusionCallbacksIS1I_NS1M_17LinearCombinationISI_fSI_fLNS_15FloatRoundStyleE2EEESH_S1L_JEEENS4_5SM1004TMEM4LOAD26SM100_TMEM_LOAD_16dp256b4xES10_S1A_NS4_17SM75_U32x4_LDSM_NENS4_14SM90_TMA_STOREES1A_NS4_17SM90_U32x4_STSM_NENS4_39AutoVectorizingCopyWithAssumedAlignmentILi128EEEEEEvvEEEEvNT_6ParamsE --------------------------
	.section	.text._ZN7cutlass13device_kernelINS_4gemm6kernel13GemmUniversalIN4cute5tupleIJiiiiEEENS1_10collective13CollectiveMmaINS1_35MainloopSm100TmaUmmaWarpSpecializedILi5ELi2ELi4ENS5_IJNS4_1CILi2EEENSA_ILi1EEESC_EEEEENS5_IJNSA_ILi64EEESF_NSA_ILi32EEEEEENS_10bfloat16_tENS5_IJlSC_lEEESI_SJ_NS4_8TiledMMAINS4_8MMA_AtomIJNS4_20SM100_MMA_F16BF16_SSISI_SI_fLi64ELi64ELNS4_4UMMA5MajorE0ELSO_0ELNSN_7ScaleInE0ELSP_0EEEEEENS4_6LayoutINS5_IJSC_SC_SC_EEENS5_IJNSA_ILi0EEESU_SU_EEEEENS5_IJNS4_10UnderscoreESX_SX_EEEEENS4_13SM90_TMA_LOADENS4_14ComposedLayoutINS4_7SwizzleILi2ELi4ELi3EEENS4_18smem_ptr_flag_bitsILi16EEENSS_INS5_IJNSA_ILi8EEESG_EEENS5_IJSG_SC_EEEEEEEvNS4_8identityENS4_23SM90_TMA_LOAD_MULTICASTES1A_vS1B_EENS_8epilogue10collective18CollectiveEpilogueINS1E_23Sm100TmaWarpSpecializedILi3ELi2ELi16ELb1ELb0EEEJSH_NS5_IJNSS_ISF_SC_EENSS_ISG_SC_EEEEESI_SJ_SI_SJ_NS1E_6fusion15FusionCallbacksIS1I_NS1M_17LinearCombinationISI_fSI_fLNS_15FloatRoundStyleE2EEESH_S1L_JEEENS4_5SM1004TMEM4LOAD26SM100_TMEM_LOAD_16dp256b4xES10_S1A_NS4_17SM75_U32x4_LDSM_NENS4_14SM90_TMA_STOREES1A_NS4_17SM90_U32x4_STSM_NENS4_39AutoVectorizingCopyWithAssumedAlignmentILi128EEEEEEvvEEEEvNT_6ParamsE,"ax",@progbits
	.align	128
.text._ZN7cutlass13device_kernelINS_4gemm6kernel13GemmUniversalIN4cute5tupleIJiiiiEEENS1_10collective13CollectiveMmaINS1_35MainloopSm100TmaUmmaWarpSpecializedILi5ELi2ELi4ENS5_IJNS4_1CILi2EEENSA_ILi1EEESC_EEEEENS5_IJNSA_ILi64EEESF_NSA_ILi32EEEEEENS_10bfloat16_tENS5_IJlSC_lEEESI_SJ_NS4_8TiledMMAINS4_8MMA_AtomIJNS4_20SM100_MMA_F16BF16_SSISI_SI_fLi64ELi64ELNS4_4UMMA5MajorE0ELSO_0ELNSN_7ScaleInE0ELSP_0EEEEEENS4_6LayoutINS5_IJSC_SC_SC_EEENS5_IJNSA_ILi0EEESU_SU_EEEEENS5_IJNS4_10UnderscoreESX_SX_EEEEENS4_13SM90_TMA_LOADENS4_14ComposedLayoutINS4_7SwizzleILi2ELi4ELi3EEENS4_18smem_ptr_flag_bitsILi16EEENSS_INS5_IJNSA_ILi8EEESG_EEENS5_IJSG_SC_EEEEEEEvNS4_8identityENS4_23SM90_TMA_LOAD_MULTICASTES1A_vS1B_EENS_8epilogue10collective18CollectiveEpilogueINS1E_23Sm100TmaWarpSpecializedILi3ELi2ELi16ELb1ELb0EEEJSH_NS5_IJNSS_ISF_SC_EENSS_ISG_SC_EEEEESI_SJ_SI_SJ_NS1E_6fusion15FusionCallbacksIS1I_NS1M_17LinearCombinationISI_fSI_fLNS_15FloatRoundStyleE2EEESH_S1L_JEEENS4_5SM1004TMEM4LOAD26SM100_TMEM_LOAD_16dp256b4xES10_S1A_NS4_17SM75_U32x4_LDSM_NENS4_14SM90_TMA_STOREES1A_NS4_17SM90_U32x4_STSM_NENS4_39AutoVectorizingCopyWithAssumedAlignmentILi128EEEEEEvvEEEEvNT_6ParamsE:
        .type           _ZN7cutlass13device_kernelINS_4gemm6kernel13GemmUniversalIN4cute5tupleIJiiiiEEENS1_10collective13CollectiveMmaINS1_35MainloopSm100TmaUmmaWarpSpecializedILi5ELi2ELi4ENS5_IJNS4_1CILi2EEENSA_ILi1EEESC_EEEEENS5_IJNSA_ILi64EEESF_NSA_ILi32EEEEEENS_10bfloat16_tENS5_IJlSC_lEEESI_SJ_NS4_8TiledMMAINS4_8MMA_AtomIJNS4_20SM100_MMA_F16BF16_SSISI_SI_fLi64ELi64ELNS4_4UMMA5MajorE0ELSO_0ELNSN_7ScaleInE0ELSP_0EEEEEENS4_6LayoutINS5_IJSC_SC_SC_EEENS5_IJNSA_ILi0EEESU_SU_EEEEENS5_IJNS4_10UnderscoreESX_SX_EEEEENS4_13SM90_TMA_LOADENS4_14ComposedLayoutINS4_7SwizzleILi2ELi4ELi3EEENS4_18smem_ptr_flag_bitsILi16EEENSS_INS5_IJNSA_ILi8EEESG_EEENS5_IJSG_SC_EEEEEEEvNS4_8identityENS4_23SM90_TMA_LOAD_MULTICASTES1A_vS1B_EENS_8epilogue10collective18CollectiveEpilogueINS1E_23Sm100TmaWarpSpecializedILi3ELi2ELi16ELb1ELb0EEEJSH_NS5_IJNSS_ISF_SC_EENSS_ISG_SC_EEEEESI_SJ_SI_SJ_NS1E_6fusion15FusionCallbacksIS1I_NS1M_17LinearCombinationISI_fSI_fLNS_15FloatRoundStyleE2EEESH_S1L_JEEENS4_5SM1004TMEM4LOAD26SM100_TMEM_LOAD_16dp256b4xES10_S1A_NS4_17SM75_U32x4_LDSM_NENS4_14SM90_TMA_STOREES1A_NS4_17SM90_U32x4_STSM_NENS4_39AutoVectorizingCopyWithAssumedAlignmentILi128EEEEEEvvEEEEvNT_6ParamsE,@function
        .size           _ZN7cutlass13device_kernelINS_4gemm6kernel13GemmUniversalIN4cute5tupleIJiiiiEEENS1_10collective13CollectiveMmaINS1_35MainloopSm100TmaUmmaWarpSpecializedILi5ELi2ELi4ENS5_IJNS4_1CILi2EEENSA_ILi1EEESC_EEEEENS5_IJNSA_ILi64EEESF_NSA_ILi32EEEEEENS_10bfloat16_tENS5_IJlSC_lEEESI_SJ_NS4_8TiledMMAINS4_8MMA_AtomIJNS4_20SM100_MMA_F16BF16_SSISI_SI_fLi64ELi64ELNS4_4UMMA5MajorE0ELSO_0ELNSN_7ScaleInE0ELSP_0EEEEEENS4_6LayoutINS5_IJSC_SC_SC_EEENS5_IJNSA_ILi0EEESU_SU_EEEEENS5_IJNS4_10UnderscoreESX_SX_EEEEENS4_13SM90_TMA_LOADENS4_14ComposedLayoutINS4_7SwizzleILi2ELi4ELi3EEENS4_18smem_ptr_flag_bitsILi16EEENSS_INS5_IJNSA_ILi8EEESG_EEENS5_IJSG_SC_EEEEEEEvNS4_8identityENS4_23SM90_TMA_LOAD_MULTICASTES1A_vS1B_EENS_8epilogue10collective18CollectiveEpilogueINS1E_23Sm100TmaWarpSpecializedILi3ELi2ELi16ELb1ELb0EEEJSH_NS5_IJNSS_ISF_SC_EENSS_ISG_SC_EEEEESI_SJ_SI_SJ_NS1E_6fusion15FusionCallbacksIS1I_NS1M_17LinearCombinationISI_fSI_fLNS_15FloatRoundStyleE2EEESH_S1L_JEEENS4_5SM1004TMEM4LOAD26SM100_TMEM_LOAD_16dp256b4xES10_S1A_NS4_17SM75_U32x4_LDSM_NENS4_14SM90_TMA_STOREES1A_NS4_17SM90_U32x4_STSM_NENS4_39AutoVectorizingCopyWithAssumedAlignmentILi128EEEEEEvvEEEEvNT_6ParamsE,(.L_x_164 - _ZN7cutlass13device_kernelINS_4gemm6kernel13GemmUniversalIN4cute5tupleIJiiiiEEENS1_10collective13CollectiveMmaINS1_35MainloopSm100TmaUmmaWarpSpecializedILi5ELi2ELi4ENS5_IJNS4_1CILi2EEENSA_ILi1EEESC_EEEEENS5_IJNSA_ILi64EEESF_NSA_ILi32EEEEEENS_10bfloat16_tENS5_IJlSC_lEEESI_SJ_NS4_8TiledMMAINS4_8MMA_AtomIJNS4_20SM100_MMA_F16BF16_SSISI_SI_fLi64ELi64ELNS4_4UMMA5MajorE0ELSO_0ELNSN_7ScaleInE0ELSP_0EEEEEENS4_6LayoutINS5_IJSC_SC_SC_EEENS5_IJNSA_ILi0EEESU_SU_EEEEENS5_IJNS4_10UnderscoreESX_SX_EEEEENS4_13SM90_TMA_LOADENS4_14ComposedLayoutINS4_7SwizzleILi2ELi4ELi3EEENS4_18smem_ptr_flag_bitsILi16EEENSS_INS5_IJNSA_ILi8EEESG_EEENS5_IJSG_SC_EEEEEEEvNS4_8identityENS4_23SM90_TMA_LOAD_MULTICASTES1A_vS1B_EENS_8epilogue10collective18CollectiveEpilogueINS1E_23Sm100TmaWarpSpecializedILi3ELi2ELi16ELb1ELb0EEEJSH_NS5_IJNSS_ISF_SC_EENSS_ISG_SC_EEEEESI_SJ_SI_SJ_NS1E_6fusion15FusionCallbacksIS1I_NS1M_17LinearCombinationISI_fSI_fLNS_15FloatRoundStyleE2EEESH_S1L_JEEENS4_5SM1004TMEM4LOAD26SM100_TMEM_LOAD_16dp256b4xES10_S1A_NS4_17SM75_U32x4_LDSM_NENS4_14SM90_TMA_STOREES1A_NS4_17SM90_U32x4_STSM_NENS4_39AutoVectorizingCopyWithAssumedAlignmentILi128EEEEEEvvEEEEvNT_6ParamsE)
        .other          _ZN7cutlass13device_kernelINS_4gemm6kernel13GemmUniversalIN4cute5tupleIJiiiiEEENS1_10collective13CollectiveMmaINS1_35MainloopSm100TmaUmmaWarpSpecializedILi5ELi2ELi4ENS5_IJNS4_1CILi2EEENSA_ILi1EEESC_EEEEENS5_IJNSA_ILi64EEESF_NSA_ILi32EEEEEENS_10bfloat16_tENS5_IJlSC_lEEESI_SJ_NS4_8TiledMMAINS4_8MMA_AtomIJNS4_20SM100_MMA_F16BF16_SSISI_SI_fLi64ELi64ELNS4_4UMMA5MajorE0ELSO_0ELNSN_7ScaleInE0ELSP_0EEEEEENS4_6LayoutINS5_IJSC_SC_SC_EEENS5_IJNSA_ILi0EEESU_SU_EEEEENS5_IJNS4_10UnderscoreESX_SX_EEEEENS4_13SM90_TMA_LOADENS4_14ComposedLayoutINS4_7SwizzleILi2ELi4ELi3EEENS4_18smem_ptr_flag_bitsILi16EEENSS_INS5_IJNSA_ILi8EEESG_EEENS5_IJSG_SC_EEEEEEEvNS4_8identityENS4_23SM90_TMA_LOAD_MULTICASTES1A_vS1B_EENS_8epilogue10collective18CollectiveEpilogueINS1E_23Sm100TmaWarpSpecializedILi3ELi2ELi16ELb1ELb0EEEJSH_NS5_IJNSS_ISF_SC_EENSS_ISG_SC_EEEEESI_SJ_SI_SJ_NS1E_6fusion15FusionCallbacksIS1I_NS1M_17LinearCombinationISI_fSI_fLNS_15FloatRoundStyleE2EEESH_S1L_JEEENS4_5SM1004TMEM4LOAD26SM100_TMEM_LOAD_16dp256b4xES10_S1A_NS4_17SM75_U32x4_LDSM_NENS4_14SM90_TMA_STOREES1A_NS4_17SM90_U32x4_STSM_NENS4_39AutoVectorizingCopyWithAssumedAlignmentILi128EEEEEEvvEEEEvNT_6ParamsE,@"STO_CUDA_ENTRY STV_DEFAULT"
_ZN7cutlass13device_kernelINS_4gemm6kernel13GemmUniversalIN4cute5tupleIJiiiiEEENS1_10collective13CollectiveMmaINS1_35MainloopSm100TmaUmmaWarpSpecializedILi5ELi2ELi4ENS5_IJNS4_1CILi2EEENSA_ILi1EEESC_EEEEENS5_IJNSA_ILi64EEESF_NSA_ILi32EEEEEENS_10bfloat16_tENS5_IJlSC_lEEESI_SJ_NS4_8TiledMMAINS4_8MMA_AtomIJNS4_20SM100_MMA_F16BF16_SSISI_SI_fLi64ELi64ELNS4_4UMMA5MajorE0ELSO_0ELNSN_7ScaleInE0ELSP_0EEEEEENS4_6LayoutINS5_IJSC_SC_SC_EEENS5_IJNSA_ILi0EEESU_SU_EEEEENS5_IJNS4_10UnderscoreESX_SX_EEEEENS4_13SM90_TMA_LOADENS4_14ComposedLayoutINS4_7SwizzleILi2ELi4ELi3EEENS4_18smem_ptr_flag_bitsILi16EEENSS_INS5_IJNSA_ILi8EEESG_EEENS5_IJSG_SC_EEEEEEEvNS4_8identityENS4_23SM90_TMA_LOAD_MULTICASTES1A_vS1B_EENS_8epilogue10collective18CollectiveEpilogueINS1E_23Sm100TmaWarpSpecializedILi3ELi2ELi16ELb1ELb0EEEJSH_NS5_IJNSS_ISF_SC_EENSS_ISG_SC_EEEEESI_SJ_SI_SJ_NS1E_6fusion15FusionCallbacksIS1I_NS1M_17LinearCombinationISI_fSI_fLNS_15FloatRoundStyleE2EEESH_S1L_JEEENS4_5SM1004TMEM4LOAD26SM100_TMEM_LOAD_16dp256b4xES10_S1A_NS4_17SM75_U32x4_LDSM_NENS4_14SM90_TMA_STOREES1A_NS4_17SM90_U32x4_STSM_NENS4_39AutoVectorizingCopyWithAssumedAlignmentILi128EEEEEEvvEEEEvNT_6ParamsE:
[----:B------:R-:W1:Y:S01]  /*0000*/  LDC R1, c[0x0][0x37c] ;  /* 0x0000df00ff017b82 */ /* 0x000e620000000800 */
[----:B------:R-:W2:Y:S01]  /*0010*/  S2R R55, SR_TID.X ;  /* 0x0000000000377919 */ /* 0x000ea20000002100 */
[----:B------:R-:W3:Y:S01]  /*0020*/  LDCU.64 UR8, c[0x0][0x890] ;  /* 0x00011200ff0877ac */ /* 0x000ee20008000a00 */
[----:B------:R-:W-:Y:S02]  /*0030*/  PRMT R45, RZ, 0x7610, R45 ;  /* 0x00007610ff2d7816 */ /* 0x000fe4000000002d */
[----:B------:R-:W-:Y:S01]  /*0040*/  ELECT P3, URZ, PT ;  /* 0x0000000000ff782f */ /* 0x000fe20003860000 */
[----:B---3--:R-:W-:-:S04]  /*0050*/  UISETP.NE.U32.AND UP0, UPT, UR8, URZ, UPT ;  /* 0x000000ff0800728c */ /* 0x008fc8000bf05070 */
[----:B------:R-:W-:Y:S01]  /*0060*/  UISETP.NE.AND.EX UP0, UPT, UR9, URZ, UPT, UP0 ;  /* 0x000000ff0900728c */ /* 0x000fe2000bf05300 */
[----:B--2---:R-:W-:-:S05]  /*0070*/  SHF.R.U32.HI R46, RZ, 0x5, R55 ;  /* 0x00000005ff2e7819 */ /* 0x004fca0000011637 */
[----:B------:R-:W2:Y:S02]  /*0080*/  SHFL.IDX PT, R0, R46, RZ, 0x1f ;  /* 0x00001fff2e007589 */ /* 0x000ea400000e0000 */
[----:B--2---:R-:W-:Y:S01]  /*0090*/  R2UR UR18, R0 ;  /* 0x00000000001272ca */ /* 0x004fe200000e0000 */
[----:B-1----:R-:W-:-:S14]  /*00a0*/  BRA.U UP0, `(.L_x_0) ;  /* 0x0000000100307547 */ /* 0x002fdc000b800000 */
[----:B------:R-:W1:Y:S02]  /*00b0*/  LDCU.64 UR4, c[0x0][0x888] ;  /* 0x00011100ff0477ac */ /* 0x000e640008000a00 */
[----:B-1----:R-:W-:-:S04]  /*00c0*/  UISETP.NE.U32.AND UP0, UPT, UR4, URZ, UPT ;  /* 0x000000ff0400728c */ /* 0x002fc8000bf05070 */
[----:B------:R-:W-:-:S09]  /*00d0*/  UISETP.NE.AND.EX UP0, UPT, UR5, URZ, UPT, UP0 ;  /* 0x000000ff0500728c */ /* 0x000fd2000bf05300 */
[----:B------:R-:W-:Y:S05]  /*00e0*/  BRA.U !UP0, `(.L_x_1) ;  /* 0x0000000108147547 */ /* 0x000fea000b800000 */
[----:B------:R-:W1:Y:S01]  /*00f0*/  LDC.64 R26, c[0x0][0x888] ;  /* 0x00022200ff1a7b82 */ /* 0x000e620000000a00 */
[----:B------:R-:W1:Y:S02]  /*0100*/  LDCU.64 UR4, c[0x0][0x358] ;  /* 0x00006b00ff0477ac */ /* 0x000e640008000a00 */
[----:B-1----:R1:W5:Y:S01]  /*0110*/  LDG.E R26, desc[UR4][R26.64] ;  /* 0x000000041a1a7981 */ /* 0x002362000c1e1900 */
[----:B------:R-:W-:Y:S01]  /*0120*/  HFMA2 R45, -RZ, RZ, 0, 5.9604644775390625e-08 ;  /* 0x00000001ff2d7431 */ /* 0x000fe200000001ff */
[----:B------:R-:W-:Y:S05]  /*0130*/  BRA `(.L_x_0) ;  /* 0x00000000000c7947 */ /* 0x000fea0003800000 */
.L_x_1:
[----:B------:R-:W1:Y:S01]  /*0140*/  LDCU UR4, c[0x0][0x880] ;  /* 0x00011000ff0477ac */ /* 0x000e620008000800 */
[----:B------:R-:W-:Y:S01]  /*0150*/  HFMA2 R45, -RZ, RZ, 0, 5.9604644775390625e-08 ;  /* 0x00000001ff2d7431 */ /* 0x000fe200000001ff */
[----:B-1----:R-:W-:-:S07]  /*0160*/  MOV R26, UR4 ;  /* 0x00000004001a7c02 */ /* 0x002fce0008000f00 */
.L_x_0:
[----:B------:R-:W2:Y:S02]  /*0170*/  LDCU.64 UR4, c[0x0][0x8b0] ;  /* 0x00011600ff0477ac */ /* 0x000ea40008000a00 */
[----:B--2---:R-:W-:-:S04]  /*0180*/  UISETP.NE.U32.AND UP0, UPT, UR4, URZ, UPT ;  /* 0x000000ff0400728c */ /* 0x004fc8000bf05070 */
[----:B------:R-:W-:-:S09]  /*0190*/  UISETP.NE.AND.EX UP0, UPT, UR5, URZ, UPT, UP0 ;  /* 0x000000ff0500728c */ /* 0x000fd2000bf05300 */
[----:B------:R-:W-:Y:S05]  /*01a0*/  BRA.U UP0, `(.L_x_2) ;  /* 0x0000000100287547 */ /* 0x000fea000b800000 */
[----:B------:R-:W2:Y:S02]  /*01b0*/  LDCU.64 UR4, c[0x0][0x8a8] ;  /* 0x00011500ff0477ac */ /* 0x000ea40008000a00 */
[----:B--2---:R-:W-:-:S04]  /*01c0*/  UISETP.NE.U32.AND UP0, UPT, UR4, URZ, UPT ;  /* 0x000000ff0400728c */ /* 0x004fc8000bf05070 */
[----:B------:R-:W-:-:S09]  /*01d0*/  UISETP.NE.AND.EX UP0, UPT, UR5, URZ, UPT, UP0 ;  /* 0x000000ff0500728c */ /* 0x000fd2000bf05300 */
[----:B------:R-:W-:Y:S05]  /*01e0*/  BRA.U !UP0, `(.L_x_3) ;  /* 0x0000000108107547 */ /* 0x000fea000b800000 */
[----:B------:R-:W2:Y:S01]  /*01f0*/  LDC.64 R24, c[0x0][0x8a8] ;  /* 0x00022a00ff187b82 */ /* 0x000ea20000000a00 */
[----:B------:R-:W2:Y:S02]  /*0200*/  LDCU.64 UR4, c[0x0][0x358] ;  /* 0x00006b00ff0477ac */ /* 0x000ea40008000a00 */
[----:B--2---:R2:W5:Y:S01]  /*0210*/  LDG.E R24, desc[UR4][R24.64] ;  /* 0x0000000418187981 */ /* 0x004562000c1e1900 */
[----:B------:R-:W-:Y:S05]  /*0220*/  BRA `(.L_x_2) ;  /* 0x0000000000087947 */ /* 0x000fea0003800000 */
.L_x_3:
[----:B------:R-:W2:Y:S02]  /*0230*/  LDCU UR4, c[0x0][0x8a0] ;  /* 0x00011400ff0477ac */ /* 0x000ea40008000800 */
[----:B--2---:R-:W-:Y:S02]  /*0240*/  MOV R24, UR4 ;  /* 0x0000000400187c02 */ /* 0x004fe40008000f00 */
.L_x_2:
[----:B------:R-:W-:Y:S01]  /*0250*/  IMAD.U32 R0, RZ, RZ, UR18 ;  /* 0x00000012ff007e24 */ /* 0x000fe2000f8e00ff */
[----:B------:R-:W-:Y:S04]  /*0260*/  BSSY.RECONVERGENT B0, `(.L_x_4) ;  /* 0x000000c000007945 */ /* 0x000fe80003800200 */
[C---:B------:R-:W-:Y:S02]  /*0270*/  ISETP.NE.OR P1, PT, R0.reuse, 0x1, !P3 ;  /* 0x000000010000780c */ /* 0x040fe40005f25670 */
[----:B------:R-:W-:-:S11]  /*0280*/  ISETP.NE.OR P0, PT, R0, 0x3, !P3 ;  /* 0x000000030000780c */ /* 0x000fd60005f05670 */
[----:B------:R-:W-:Y:S05]  /*0290*/  @P1 BRA `(.L_x_5) ;  /* 0x0000000000201947 */ /* 0x000fea0003800000 */
[----:B------:R-:W3:Y:S02]  /*02a0*/  LDCU.64 UR4, c[0x0][0x348] ;  /* 0x00006900ff0477ac */ /* 0x000ee40008000a00 */
[----:B---3--:R-:W-:Y:S02]  /*02b0*/  UIADD3 UR6, UP1, UPT, UR4, 0x80, URZ ;  /* 0x0000008004067890 */ /* 0x008fe4000ff3e0ff */
[----:B------:R-:W-:Y:S02]  /*02c0*/  UIADD3 UR4, UP0, UPT, UR4, 0x180, URZ ;  /* 0x0000018004047890 */ /* 0x000fe4000ff1e0ff */
[----:B------:R-:W-:Y:S02]  /*02d0*/  UIADD3.X UR7, UPT, UPT, URZ, UR5, URZ, UP1, !UPT ;  /* 0x00000005ff077290 */ /* 0x000fe40008ffe4ff */
[----:B------:R-:W-:-:S07]  /*02e0*/  UIADD3.X UR5, UPT, UPT, URZ, UR5, URZ, UP0, !UPT ;  /* 0x00000005ff057290 */ /* 0x000fce00087fe4ff */
[----:B------:R3:W-:Y:S02]  /*02f0*/  UTMACCTL.PF [UR6] ;  /* 0x00000000060079b9 */ /* 0x0007e40008040000 */
[----:B------:R3:W-:Y:S02]  /*0300*/  UTMACCTL.PF [UR4] ;  /* 0x00000000040079b9 */ /* 0x0007e40008040000 */
[----:B---3--:R-:W-:Y:S01]  /*0310*/  NOP ;  /* 0x0000000000007918 */ /* 0x008fe20000000000 */
.L_x_5:
[----:B------:R-:W-:Y:S05]  /*0320*/  BSYNC.RECONVERGENT B0 ;  /* 0x0000000000007941 */ /* 0x000fea0003800200 */
.L_x_4:
[----:B------:R-:W-:Y:S04]  /*0330*/  BSSY.RECONVERGENT B0, `(.L_x_6) ;  /* 0x000000a000007945 */ /* 0x000fe80003800200 */
        /* <DEDUP_REMOVED lines=9> */
.L_x_7:
[----:B------:R-:W-:Y:S05]  /*03d0*/  BSYNC.RECONVERGENT B0 ;  /* 0x0000000000007941 */ /* 0x000fea0003800200 */
.L_x_6:
[----:B------:R-:W3:Y:S01]  /*03e0*/  LDCU.64 UR4, c[0x0][0x888] ;  /* 0x00011100ff0477ac */ /* 0x000ee20008000a00 */
[----:B------:R-:W-:Y:S02]  /*03f0*/  UISETP.EQ.U32.AND UP2, UPT, UR8, URZ, UPT ;  /* 0x000000ff0800728c */ /* 0x000fe4000bf42070 */
[----:B------:R-:W-:Y:S02]  /*0400*/  UPLOP3.LUT UP3, UPT, UPT, UPT, UPT, 0x80, 0x8 ;  /* 0x000000000008789c */ /* 0x000fe40003f6f070 */
[----:B---3--:R-:W-:-:S04]  /*0410*/  UISETP.NE.U32.AND UP0, UPT, UR4, URZ, UPT ;  /* 0x000000ff0400728c */ /* 0x008fc8000bf05070 */
[----:B------:R-:W-:-:S04]  /*0420*/  UISETP.NE.AND.EX UP1, UPT, UR5, URZ, UPT, UP0 ;  /* 0x000000ff0500728c */ /* 0x000fc8000bf25300 */
[----:B------:R-:W-:-:S04]  /*0430*/  UISETP.EQ.OR.EX UP4, UPT, UR9, URZ, !UP1, UP2 ;  /* 0x000000ff0900728c */ /* 0x000fc8000cf82720 */
[----:B------:R-:W-:-:S06]  /*0440*/  UP2UR UR4, UPR, URZ, 0x10 ;  /* 0x00000010ff047883 */ /* 0x000fcc0008000000 */
[----:B------:R-:W-:Y:S01]  /*0450*/  MOV R49, UR4 ;  /* 0x0000000400317c02 */ /* 0x000fe20008000f00 */
[----:B------:R-:W-:Y:S06]  /*0460*/  BRA.U !UP4, `(.L_x_8) ;  /* 0x000000010c207547 */ /* 0x000fec000b800000 */
[----:B------:R-:W-:Y:S01]  /*0470*/  UISETP.NE.U32.AND UP2, UPT, UR8, URZ, UPT ;  /* 0x000000ff0800728c */ /* 0x000fe2000bf45070 */
[----:B-----5:R-:W-:Y:S01]  /*0480*/  FSETP.NEU.AND P0, PT, R26, RZ, PT ;  /* 0x000000ff1a00720b */ /* 0x020fe20003f0d000 */
[----:B------:R-:W-:Y:S02]  /*0490*/  USEL UR4, URZ, 0xffffffff, UP1 ;  /* 0xffffffffff047887 */ /* 0x000fe40008800000 */
[----:B------:R-:W-:-:S10]  /*04a0*/  UISETP.NE.AND.EX UP2, UPT, UR9, URZ, UPT, UP2 ;  /* 0x000000ff0900728c */ /* 0x000fd4000bf45320 */
[----:B------:R-:W-:Y:S01]  /*04b0*/  VOTEU.ANY UP0, P0 ;  /* 0x0000000000ff7886 */ /* 0x000fe20000000100 */
[----:B------:R-:W-:-:S04]  /*04c0*/  @!UP2 USEL UR4, URZ, 0xffffffff, UP0 ;  /* 0xffffffffff04a887 */ /* 0x000fc80008000000 */
[----:B------:R-:W-:-:S04]  /*04d0*/  ULOP3.LUT UR4, UR4, 0x1, URZ, 0xc0, !UPT ;  /* 0x0000000104047892 */ /* 0x000fc8000f8ec0ff */
[----:B------:R-:W-:-:S11]  /*04e0*/  UISETP.NE.U32.AND UP3, UPT, UR4, 0x1, UPT ;  /* 0x000000010400788c */ /* 0x000fd6000bf65070 */
.L_x_8:
[----:B------:R-:W3:Y:S01]  /*04f0*/  SHFL.IDX PT, R2, R46, RZ, 0x1f ;  /* 0x00001fff2e027589 */ /* 0x000ee200000e0000 */
[----:B------:R-:W-:Y:S01]  /*0500*/  UISETP.NE.AND UP5, UPT, UR18, 0x2, UPT ;  /* 0x000000021200788c */ /* 0x000fe2000bfa5270 */
[----:B---3--:R-:W-:-:S13]  /*0510*/  ISETP.NE.AND P0, PT, R2, RZ, PT ;  /* 0x000000ff0200720c */ /* 0x008fda0003f05270 */
[----:B------:R-:W-:Y:S05]  /*0520*/  @P0 BRA `(.L_x_9) ;  /* 0x0000000000600947 */ /* 0x000fea0003800000 */
[----:B------:R-:W3:Y:S01]  /*0530*/  S2UR UR4, SR_CgaCtaId ;  /* 0x00000000000479c3 */ /* 0x000ee20000008800 */
[----:B------:R-:W-:Y:S01]  /*0540*/  UMOV UR5, 0x400 ;  /* 0x0000040000057882 */ /* 0x000fe20000000000 */
[----:B------:R-:W-:Y:S01]  /*0550*/  UMOV UR8, 0x1 ;  /* 0x0000000100087882 */ /* 0x000fe20000000000 */
[----:B------:R-:W-:Y:S01]  /*0560*/  UMOV UR6, 0x2 ;  /* 0x0000000200067882 */ /* 0x000fe20000000000 */
[----:B------:R-:W-:-:S04]  /*0570*/  UIADD3 UR8, UPT, UPT, -UR8, 0x100000, URZ ;  /* 0x0010000008087890 */ /* 0x000fc8000fffe1ff */
[----:B------:R-:W-:Y:S02]  /*0580*/  USHF.L.U32 UR9, UR8, 0xb, URZ ;  /* 0x0000000b08097899 */ /* 0x000fe400080006ff */
[----:B------:R-:W-:Y:S02]  /*0590*/  USHF.L.U32 UR8, UR8, 0x1, URZ ;  /* 0x0000000108087899 */ /* 0x000fe400080006ff */
[----:B------:R-:W-:-:S04]  /*05a0*/  UIADD3 UR6, UPT, UPT, -UR6, 0x100000, URZ ;  /* 0x0010000006067890 */ /* 0x000fc8000fffe1ff */
[----:B------:R-:W-:Y:S02]  /*05b0*/  USHF.L.U32 UR7, UR6, 0xb, URZ ;  /* 0x0000000b06077899 */ /* 0x000fe400080006ff */
[----:B------:R-:W-:Y:S01]  /*05c0*/  USHF.L.U32 UR6, UR6, 0x1, URZ ;  /* 0x0000000106067899 */ /* 0x000fe200080006ff */
[----:B------:R-:W-:Y:S01]  /*05d0*/  ELECT P0, URZ, PT ;  /* 0x0000000000ff782f */ /* 0x000fe20003800000 */
[----:B---3--:R-:W-:Y:S01]  /*05e0*/  ULEA UR4, UR4, UR5, 0x18 ;  /* 0x0000000504047291 */ /* 0x008fe2000f8ec0ff */
[----:B------:R-:W3:Y:S11]  /*05f0*/  FENCE.VIEW.ASYNC.S ;  /* 0x00000000000073c6 */ /* 0x000ef60000000000 */
[----:B---3--:R3:W4:Y:S01]  /*0600*/  SYNCS.EXCH.64 URZ, [UR4], UR8 ;  /* 0x0000000804ff75b2 */ /* 0x0087220008000100 */
[----:B------:R3:W1:Y:S01]  /*0610*/  SYNCS.EXCH.64 URZ, [UR4+0x28], UR6 ;  /* 0x0000280604ff75b2 */ /* 0x0006620008000100 */
        /* <DEDUP_REMOVED lines=8> */
[----:B------:R-:W-:Y:S01]  /*06a0*/  NOP ;  /* 0x0000000000007918 */ /* 0x000fe20000000000 */
.L_x_9:
[----:B------:R-:W2:Y:S01]  /*06b0*/  SHFL.IDX PT, R2, R46, RZ, 0x1f ;  /* 0x00001fff2e027589 */ /* 0x000ea200000e0000 */
[----:B------:R-:W-:Y:S01]  /*06c0*/  NOP ;  /* 0x0000000000007918 */ /* 0x000fe20000000000 */
[----:B--2---:R-:W-:-:S13]  /*06d0*/  ISETP.NE.AND P0, PT, R2, 0x1, PT ;  /* 0x000000010200780c */ /* 0x004fda0003f05270 */
[----:B------:R-:W-:Y:S05]  /*06e0*/  @P0 BRA `(.L_x_10) ;  /* 0x0000000000500947 */ /* 0x000fea0003800000 */
[----:B---3--:R-:W2:Y:S01]  /*06f0*/  S2UR UR4, SR_CgaCtaId ;  /* 0x00000000000479c3 */ /* 0x008ea20000008800 */
        /* <DEDUP_REMOVED lines=10> */
[----:B--2---:R-:W-:Y:S01]  /*07a0*/  ULEA UR4, UR4, UR5, 0x18 ;  /* 0x0000000504047291 */ /* 0x004fe2000f8ec0ff */
[----:B------:R-:W2:Y:S11]  /*07b0*/  FENCE.VIEW.ASYNC.S ;  /* 0x00000000000073c6 */ /* 0x000eb60000000000 */
[----:B--2---:R2:W3:Y:S01]  /*07c0*/  SYNCS.EXCH.64 URZ, [UR4+0x50], UR8 ;  /* 0x0000500804ff75b2 */ /* 0x0044e20008000100 */
[----:B------:R2:W1:Y:S01]  /*07d0*/  SYNCS.EXCH.64 URZ, [UR4+0x68], UR6 ;  /* 0x0000680604ff75b2 */ /* 0x0004620008000100 */
[----:B------:R2:W1:Y:S01]  /*07e0*/  SYNCS.EXCH.64 URZ, [UR4+0x58], UR8 ;  /* 0x0000580804ff75b2 */ /* 0x0004620008000100 */
[----:B------:R2:W1:Y:S01]  /*07f0*/  SYNCS.EXCH.64 URZ, [UR4+0x70], UR6 ;  /* 0x0000700604ff75b2 */ /* 0x0004620008000100 */
[----:B------:R2:W1:Y:S01]  /*0800*/  SYNCS.EXCH.64 URZ, [UR4+0x60], UR8 ;  /* 0x0000600804ff75b2 */ /* 0x0004620008000100 */
[----:B------:R2:W1:Y:S01]  /*0810*/  SYNCS.EXCH.64 URZ, [UR4+0x78], UR6 ;  /* 0x0000780604ff75b2 */ /* 0x0004620008000100 */
[----:B------:R-:W-:Y:S01]  /*0820*/  NOP ;  /* 0x0000000000007918 */ /* 0x000fe20000000000 */
.L_x_10:
[----:B------:R-:W4:Y:S01]  /*0830*/  SHFL.IDX PT, R2, R46, RZ, 0x1f ;  /* 0x00001fff2e027589 */ /* 0x000f2200000e0000 */
[----:B------:R-:W-:Y:S01]  /*0840*/  NOP ;  /* 0x0000000000007918 */ /* 0x000fe20000000000 */
[----:B----4-:R-:W-:-:S13]  /*0850*/  ISETP.NE.AND P0, PT, R2, 0x3, PT ;  /* 0x000000030200780c */ /* 0x010fda0003f05270 */
[----:B------:R-:W-:Y:S05]  /*0860*/  @P0 BRA `(.L_x_11) ;  /* 0x0000000000300947 */ /* 0x000fea0003800000 */
[----:B--23--:R-:W2:Y:S01]  /*0870*/  S2UR UR4, SR_CgaCtaId ;  /* 0x00000000000479c3 */ /* 0x00cea20000008800 */
[----:B------:R-:W-:Y:S01]  /*0880*/  UMOV UR6, 0x400 ;  /* 0x0000040000067882 */ /* 0x000fe20000000000 */
[----:B------:R-:W-:Y:S01]  /*0890*/  UMOV UR5, 0x20 ;  /* 0x0000002000057882 */ /* 0x000fe20000000000 */
[----:B------:R-:W-:Y:S01]  /*08a0*/  ELECT P0, URZ, PT ;  /* 0x0000000000ff782f */ /* 0x000fe20003800000 */
[----:B--2---:R-:W-:Y:S02]  /*08b0*/  ULEA UR6, UR4, UR6, 0x18 ;  /* 0x0000000604067291 */ /* 0x004fe4000f8ec0ff */
[----:B------:R-:W-:-:S04]  /*08c0*/  UIADD3 UR4, UPT, UPT, -UR5, 0x100000, URZ ;  /* 0x0010000005047890 */ /* 0x000fc8000fffe1ff */
[----:B------:R-:W-:Y:S02]  /*08d0*/  USHF.L.U32 UR5, UR4, 0xb, URZ ;  /* 0x0000000b04057899 */ /* 0x000fe400080006ff */
[----:B------:R-:W-:Y:S01]  /*08e0*/  USHF.L.U32 UR4, UR4, 0x1, URZ ;  /* 0x0000000104047899 */ /* 0x000fe200080006ff */
[----:B------:R-:W2:Y:S11]  /*08f0*/  FENCE.VIEW.ASYNC.S ;  /* 0x00000000000073c6 */ /* 0x000eb60000000000 */
[----:B--2---:R4:W2:Y:S01]  /*0900*/  SYNCS.EXCH.64 URZ, [UR6+0x80], UR4 ;  /* 0x0000800406ff75b2 */ /* 0x0048a20008000100 */
[----:B------:R4:W3:Y:S02]  /*0910*/  SYNCS.EXCH.64 URZ, [UR6+0x88], UR4 ;  /* 0x0000880406ff75b2 */ /* 0x0008e40008000100 */
[----:B----4-:R-:W-:Y:S01]  /*0920*/  NOP ;  /* 0x0000000000007918 */ /* 0x010fe20000000000 */
.L_x_11:
[----:B------:R-:W4:Y:S01]  /*0930*/  SHFL.IDX PT, R2, R46, RZ, 0x1f ;  /* 0x00001fff2e027589 */ /* 0x000f2200000e0000 */
[----:B------:R-:W-:Y:S01]  /*0940*/  NOP ;  /* 0x0000000000007918 */ /* 0x000fe20000000000 */
[----:B----4-:R-:W-:-:S13]  /*0950*/  ISETP.NE.AND P0, PT, R2, 0x4, PT ;  /* 0x000000040200780c */ /* 0x010fda0003f05270 */
[----:B------:R-:W-:Y:S05]  /*0960*/  @P0 BRA `(.L_x_12) ;  /* 0x00000000004c0947 */ /* 0x000fea0003800000 */
[----:B--23--:R-:W2:Y:S01]  /*0970*/  S2UR UR6, SR_CgaCtaId ;  /* 0x00000000000679c3 */ /* 0x00cea20000008800 */
[----:B------:R-:W-:Y:S01]  /*0980*/  UMOV UR4, 0x1e0 ;  /* 0x000001e000047882 */ /* 0x000fe20000000000 */
[----:B------:R-:W-:Y:S01]  /*0990*/  UMOV UR5, 0x400 ;  /* 0x0000040000057882 */ /* 0x000fe20000000000 */
[----:B------:R-:W-:Y:S01]  /*09a0*/  USEL UR4, UR4, 0x1a0, UP3 ;  /* 0x000001a004047887 */ /* 0x000fe20009800000 */
[----:B------:R-:W-:Y:S01]  /*09b0*/  UMOV UR8, 0x1 ;  /* 0x0000000100087882 */ /* 0x000fe20000000000 */
[----:B------:R-:W-:Y:S01]  /*09c0*/  ELECT P0, URZ, PT ;  /* 0x0000000000ff782f */ /* 0x000fe20003800000 */
[----:B------:R-:W-:-:S04]  /*09d0*/  UIADD3 UR8, UPT, UPT, -UR8, 0x100000, URZ ;  /* 0x0010000008087890 */ /* 0x000fc8000fffe1ff */
[----:B------:R-:W-:Y:S02]  /*09e0*/  USHF.L.U32 UR9, UR8, 0xb, URZ ;  /* 0x0000000b08097899 */ /* 0x000fe400080006ff */
[----:B------:R-:W-:Y:S02]  /*09f0*/  USHF.L.U32 UR8, UR8, 0x1, URZ ;  /* 0x0000000108087899 */ /* 0x000fe400080006ff */
[----:B--2---:R-:W-:Y:S02]  /*0a00*/  ULEA UR6, UR6, UR5, 0x18 ;  /* 0x0000000506067291 */ /* 0x004fe4000f8ec0ff */
[----:B------:R-:W-:-:S04]  /*0a10*/  UIADD3 UR4, UPT, UPT, -UR4, 0x100000, URZ ;  /* 0x0010000004047890 */ /* 0x000fc8000fffe1ff */
[----:B------:R-:W-:Y:S02]  /*0a20*/  USHF.L.U32 UR5, UR4, 0xb, URZ ;  /* 0x0000000b04057899 */ /* 0x000fe400080006ff */
[----:B------:R-:W-:Y:S01]  /*0a30*/  USHF.L.U32 UR4, UR4, 0x1, URZ ;  /* 0x0000000104047899 */ /* 0x000fe200080006ff */
[----:B------:R-:W2:Y:S03]  /*0a40*/  FENCE.VIEW.ASYNC.S ;  /* 0x00000000000073c6 */ /* 0x000ea60000000000 */
[----:B--2---:R4:W2:Y:S08]  /*0a50*/  SYNCS.EXCH.64 URZ, [UR6+0x90], UR8 ;  /* 0x0000900806ff75b2 */ /* 0x0048b00008000100 */
[----:B------:R4:W3:Y:S01]  /*0a60*/  SYNCS.EXCH.64 URZ, [UR6+0xa0], UR4 ;  /* 0x0000a00406ff75b2 */ /* 0x0008e20008000100 */
[----:B------:R4:W1:Y:S01]  /*0a70*/  SYNCS.EXCH.64 URZ, [UR6+0x98], UR8 ;  /* 0x0000980806ff75b2 */ /* 0x0008620008000100 */
[----:B------:R4:W1:Y:S02]  /*0a80*/  SYNCS.EXCH.64 URZ, [UR6+0xa8], UR4 ;  /* 0x0000a80406ff75b2 */ /* 0x0008640008000100 */
[----:B----4-:R-:W-:Y:S01]  /*0a90*/  NOP ;  /* 0x0000000000007918 */ /* 0x010fe20000000000 */
.L_x_12:
[----:B------:R-:W4:Y:S01]  /*0aa0*/  SHFL.IDX PT, R2, R46, RZ, 0x1f ;  /* 0x00001fff2e027589 */ /* 0x000f2200000e0000 */
[----:B------:R-:W-:Y:S01]  /*0ab0*/  NOP ;  /* 0x0000000000007918 */ /* 0x000fe20000000000 */
[----:B----4-:R-:W-:-:S13]  /*0ac0*/  ISETP.NE.AND P0, PT, R2, 0x5, PT ;  /* 0x000000050200780c */ /* 0x010fda0003f05270 */
[----:B------:R-:W-:Y:S05]  /*0ad0*/  @P0 BRA `(.L_x_13) ;  /* 0x0000000000580947 */ /* 0x000fea0003800000 */
[----:B--23--:R-:W2:Y:S01]  /*0ae0*/  S2UR UR4, SR_CgaCtaId ;  /* 0x00000000000479c3 */ /* 0x00cea20000008800 */
        /* <DEDUP_REMOVED lines=12> */
[----:B--2---:R4:W2:Y:S01]  /*0bb0*/  SYNCS.EXCH.64 URZ, [UR4+0xb0], UR8 ;  /* 0x0000b00804ff75b2 */ /* 0x0048a20008000100 */
[----:B------:R4:W3:Y:S01]  /*0bc0*/  SYNCS.EXCH.64 URZ, [UR4+0xd0], UR6 ;  /* 0x0000d00604ff75b2 */ /* 0x0008e20008000100 */
[----:B------:R4:W1:Y:S01]  /*0bd0*/  SYNCS.EXCH.64 URZ, [UR4+0xb8], UR8 ;  /* 0x0000b80804ff75b2 */ /* 0x0008620008000100 */
[----:B------:R4:W1:Y:S01]  /*0be0*/  SYNCS.EXCH.64 URZ, [UR4+0xd8], UR6 ;  /* 0x0000d80604ff75b2 */ /* 0x0008620008000100 */
[----:B------:R4:W1:Y:S01]  /*0bf0*/  SYNCS.EXCH.64 URZ, [UR4+0xc0], UR8 ;  /* 0x0000c00804ff75b2 */ /* 0x0008620008000100 */
[----:B------:R4:W1:Y:S01]  /*0c00*/  SYNCS.EXCH.64 URZ, [UR4+0xe0], UR6 ;  /* 0x0000e00604ff75b2 */ /* 0x0008620008000100 */
[----:B------:R4:W1:Y:S01]  /*0c10*/  SYNCS.EXCH.64 URZ, [UR4+0xc8], UR8 ;  /* 0x0000c80804ff75b2 */ /* 0x0008620008000100 */
[----:B------:R4:W1:Y:S02]  /*0c20*/  SYNCS.EXCH.64 URZ, [UR4+0xe8], UR6 ;  /* 0x0000e80604ff75b2 */ /* 0x0008640008000100 */
[----:B----4-:R-:W-:Y:S01]  /*0c30*/  NOP ;  /* 0x0000000000007918 */ /* 0x010fe20000000000 */
.L_x_13:
[----:B------:R-:W4:Y:S01]  /*0c40*/  SHFL.IDX PT, R2, R46, RZ, 0x1f ;  /* 0x00001fff2e027589 */ /* 0x000f2200000e0000 */
[----:B------:R-:W1:Y:S01]  /*0c50*/  S2UR UR54, SR_CgaCtaId ;  /* 0x00000000003679c3 */ /* 0x000e620000008800 */
[----:B------:R-:W-:Y:S01]  /*0c60*/  NOP ;  /* 0x0000000000007918 */ /* 0x000fe20000000000 */
[----:B----4-:R-:W-:-:S13]  /*0c70*/  ISETP.NE.AND P0, PT, R2, 0x3, PT ;  /* 0x000000030200780c */ /* 0x010fda0003f05270 */
[----:B-1----:R-:W-:Y:S05]  /*0c80*/  @P0 BRA `(.L_x_14) ;  /* 0x0000000000340947 */ /* 0x002fea0003800000 */
[----:B--23--:R-:W-:Y:S01]  /*0c90*/  UMOV UR4, 0x400 ;  /* 0x0000040000047882 */ /* 0x00cfe20000000000 */
[----:B------:R-:W-:Y:S01]  /*0ca0*/  UMOV UR6, 0x20 ;  /* 0x0000002000067882 */ /* 0x000fe20000000000 */
[----:B------:R-:W-:Y:S02]  /*0cb0*/  ULEA UR4, UR54, UR4, 0x18 ;  /* 0x0000000436047291 */ /* 0x000fe4000f8ec0ff */
[----:B------:R-:W-:-:S04]  /*0cc0*/  UIADD3 UR6, UPT, UPT, -UR6, 0x100000, URZ ;  /* 0x0010000006067890 */ /* 0x000fc8000fffe1ff */
[----:B------:R-:W-:Y:S02]  /*0cd0*/  USHF.L.U32 UR7, UR6, 0xb, URZ ;  /* 0x0000000b06077899 */ /* 0x000fe400080006ff */
[----:B------:R-:W-:Y:S01]  /*0ce0*/  USHF.L.U32 UR6, UR6, 0x1, URZ ;  /* 0x0000000106067899 */ /* 0x000fe200080006ff */
[----:B------:R-:W-:Y:S01]  /*0cf0*/  ELECT P0, URZ, PT ;  /* 0x0000000000ff782f */ /* 0x000fe20003800000 */
[----:B------:R-:W1:Y:S10]  /*0d00*/  FENCE.VIEW.ASYNC.S ;  /* 0x00000000000073c6 */ /* 0x000e740000000000 */
[----:B-1----:R1:W4:Y:S01]  /*0d10*/  SYNCS.EXCH.64 URZ, [UR4+0xf0], UR6 ;  /* 0x0000f00604ff75b2 */ /* 0x0023220008000100 */
[----:B------:R1:W2:Y:S01]  /*0d20*/  SYNCS.EXCH.64 URZ, [UR4+0x100], UR6 ;  /* 0x0001000604ff75b2 */ /* 0x0002a20008000100 */
[----:B------:R1:W3:Y:S01]  /*0d30*/  SYNCS.EXCH.64 URZ, [UR4+0xf8], UR6 ;  /* 0x0000f80604ff75b2 */ /* 0x0002e20008000100 */
[----:B------:R1:W1:Y:S01]  /*0d40*/  SYNCS.EXCH.64 URZ, [UR4+0x108], UR6 ;  /* 0x0001080604ff75b2 */ /* 0x0002620008000100 */
[----:B------:R-:W-:Y:S01]  /*0d50*/  NOP ;  /* 0x0000000000007918 */ /* 0x000fe20000000000 */
.L_x_14:
[----:B-123--:R-:W1:Y:S01]  /*0d60*/  LDCU UR4, c[0x0][0x36c] ;  /* 0x00006d80ff0477ac */ /* 0x00ee620008000800 */
[----:B------:R-:W-:Y:S01]  /*0d70*/  ISETP.NE.OR P3, PT, R0, 0x2, !P3 ;  /* 0x000000020000780c */ /* 0x000fe20005f65670 */
[----:B------:R-:W-:Y:S01]  /*0d80*/  NOP ;  /* 0x0000000000007918 */ /* 0x000fe20000000000 */
[----:B------:R-:W-:Y:S01]  /*0d90*/  LOP3.LUT R0, R55, 0x1f, RZ, 0xc0, !PT ;  /* 0x0000001f37007812 */ /* 0x000fe200078ec0ff */
[----:B------:R-:W-:Y:S02]  /*0da0*/  UISETP.NE.AND UP4, UPT, UR18, URZ, UPT ;  /* 0x000000ff1200728c */ /* 0x000fe4000bf85270 */
[----:B-1----:R-:W-:-:S09]  /*0db0*/  UISETP.EQ.U32.AND UP6, UPT, UR4, 0x1, UPT ;  /* 0x000000010400788c */ /* 0x002fd2000bfc2070 */
[----:B------:R-:W-:Y:S05]  /*0dc0*/  BRA.U !UP6, `(.L_x_15) ;  /* 0x000000010e087547 */ /* 0x000fea000b800000 */
[----:B----4-:R-:W-:Y:S01]  /*0dd0*/  UCGABAR_ARV ;  /* 0x00000000000079c7 */ /* 0x010fe20008000000 */
[----:B------:R-:W-:Y:S05]  /*0de0*/  BRA `(.L_x_16) ;  /* 0x0000000000047947 */ /* 0x000fea0003800000 */
.L_x_15:
[----:B----4-:R-:W-:Y:S01]  /*0df0*/  NOP ;  /* 0x0000000000007918 */ /* 0x010fe20000000000 */
.L_x_16:
[----:B------:R-:W1:Y:S01]  /*0e00*/  S2UR UR26, SR_CTAID.X ;  /* 0x00000000001a79c3 */ /* 0x000e620000002500 */
[----:B------:R-:W-:-:S05]  /*0e10*/  CS2R.32 R48, SR_CgaSize ;  /* 0x0000000000307805 */ /* 0x000fca0000008a00 */
[----:B------:R-:W-:-:S05]  /*0e20*/  IMAD R48, R48, -0xa0, RZ ;  /* 0xffffff6030307824 */ /* 0x000fca00078e02ff */
[----:B------:R-:W-:-:S14]  /*0e30*/  R2UR UR5, R48 ;  /* 0x00000000300572ca */ /* 0x000fdc00000e0000 */
[----:B------:R-:W2:Y:S01]  /*0e40*/  LDCU UR5, c[0x0][UR5+0x2b0] ;  /* 0x00005600050577ac */ /* 0x000ea20008000800 */
[----:B------:R-:W-:-:S05]  /*0e50*/  CS2R.32 R48, SR_CgaSize ;  /* 0x0000000000307805 */ /* 0x000fca0000008a00 */
[----:B------:R-:W-:-:S05]  /*0e60*/  IMAD R48, R48, -0xa0, RZ ;  /* 0xffffff6030307824 */ /* 0x000fca00078e02ff */
[----:B------:R-:W-:-:S14]  /*0e70*/  R2UR UR4, R48 ;  /* 0x00000000300472ca */ /* 0x000fdc00000e0000 */
[----:B------:R-:W3:Y:S01]  /*0e80*/  LDCU UR4, c[0x0][UR4+0x2b4] ;  /* 0x00005680040477ac */ /* 0x000ee20008000800 */
[----:B------:R-:W4:Y:S01]  /*0e90*/  S2UR UR30, SR_CTAID.Y ;  /* 0x00000000001e79c3 */ /* 0x000f220000002600 */
[----:B------:R-:W-:-:S05]  /*0ea0*/  CS2R.32 R48, SR_CgaSize ;  /* 0x0000000000307805 */ /* 0x000fca0000008a00 */
[----:B------:R-:W-:-:S05]  /*0eb0*/  IMAD R48, R48, -0xa0, RZ ;  /* 0xffffff6030307824 */ /* 0x000fca00078e02ff */
[----:B------:R-:W-:-:S14]  /*0ec0*/  R2UR UR6, R48 ;  /* 0x00000000300672ca */ /* 0x000fdc00000e0000 */
[----:B------:R-:W3:Y:S01]  /*0ed0*/  LDCU UR6, c[0x0][UR6+0x2a0] ;  /* 0x00005400060677ac */ /* 0x000ee20008000800 */
[----:B------:R-:W-:-:S05]  /*0ee0*/  CS2R.32 R48, SR_CgaSize ;  /* 0x0000000000307805 */ /* 0x000fca0000008a00 */
[----:B------:R-:W-:-:S05]  /*0ef0*/  IMAD R48, R48, -0xa0, RZ ;  /* 0xffffff6030307824 */ /* 0x000fca00078e02ff */
[----:B------:R-:W-:-:S14]  /*0f00*/  R2UR UR7, R48 ;  /* 0x00000000300772ca */ /* 0x000fdc00000e0000 */
[----:B------:R-:W3:Y:S01]  /*0f10*/  LDCU UR7, c[0x0][UR7+0x2a4] ;  /* 0x00005480070777ac */ /* 0x000ee20008000800 */
[----:B------:R-:W-:Y:S01]  /*0f20*/  USHF.L.U32 UR24, UR54, 0xa, URZ ;  /* 0x0000000a36187899 */ /* 0x000fe200080006ff */
[----:B------:R-:W3:Y:S01]  /*0f30*/  LDCU UR19, c[0x0][0xb24] ;  /* 0x00016480ff1377ac */ /* 0x000ee20008000800 */
[----:B------:R-:W3:Y:S01]  /*0f40*/  LDCU UR42, c[0x0][0xb24] ;  /* 0x00016480ff2a77ac */ /* 0x000ee20008000800 */
[----:B-1----:R-:W-:Y:S01]  /*0f50*/  I2FP.F32.U32 R3, UR26 ;  /* 0x0000001a00037c45 */ /* 0x002fe20008201000 */
[----:B------:R-:W1:Y:S04]  /*0f60*/  LDCU UR22, c[0x0][0xb30] ;  /* 0x00016600ff1677ac */ /* 0x000e680008000800 */
[----:B--2---:R-:W-:Y:S01]  /*0f70*/  FMUL R3, R3, UR5 ;  /* 0x0000000503037c20 */ /* 0x004fe20008400000 */
[----:B------:R-:W-:Y:S01]  /*0f80*/  ULOP3.LUT UR24, UR24, 0x400, URZ, 0xc0, !UPT ;  /* 0x0000040018187892 */ /* 0x000fe2000f8ec0ff */
[----:B----4-:R-:W-:-:S04]  /*0f90*/  I2FP.F32.U32 R2, UR30 ;  /* 0x0000001e00027c45 */ /* 0x010fc80008201000 */
[----:B------:R-:W2:Y:S01]  /*0fa0*/  F2I.U32.TRUNC.NTZ R3, R3 ;  /* 0x0000000300037305 */ /* 0x000ea2000020f000 */
[----:B---3--:R-:W-:-:S07]  /*0fb0*/  FMUL R2, R2, UR4 ;  /* 0x0000000402027c20 */ /* 0x008fce0008400000 */
[----:B------:R-:W3:Y:S01]  /*0fc0*/  F2I.U32.TRUNC.NTZ R2, R2 ;  /* 0x0000000200027305 */ /* 0x000ee2000020f000 */
[----:B--2---:R-:W-:Y:S02]  /*0fd0*/  R2UR UR5, R3 ;  /* 0x00000000030572ca */ /* 0x004fe400000e0000 */
[----:B---3--:R-:W-:Y:S02]  /*0fe0*/  R2UR UR4, R2 ;  /* 0x00000000020472ca */ /* 0x008fe400000e0000 */
[----:B------:R-:W-:-:S09]  /*0ff0*/  PRMT R2, RZ, 0x7610, R2 ;  /* 0x00007610ff027816 */ /* 0x000fd20000000002 */
[----:B------:R-:W-:-:S04]  /*1000*/  UIADD3 UR5, UPT, UPT, -UR5, URZ, URZ ;  /* 0x000000ff05057290 */ /* 0x000fc8000fffe1ff */
[----:B------:R-:W-:Y:S02]  /*1010*/  UIMAD UR5, UR6, UR5, UR26 ;  /* 0x00000005060572a4 */ /* 0x000fe4000f8e021a */
[----:B------:R-:W-:-:S04]  /*1020*/  UIADD3 UR4, UPT, UPT, -UR4, URZ, URZ ;  /* 0x000000ff04047290 */ /* 0x000fc8000fffe1ff */
[----:B------:R-:W-:Y:S01]  /*1030*/  IMAD.U32 R48, RZ, RZ, UR5 ;  /* 0x00000005ff307e24 */ /* 0x000fe2000f8e00ff */
[----:B------:R-:W-:-:S06]  /*1040*/  UIMAD UR4, UR7, UR4, UR30 ;  /* 0x00000004070472a4 */ /* 0x000fcc000f8e021e */
[----:B------:R-:W-:Y:S01]  /*1050*/  IMAD.U32 R47, RZ, RZ, UR4 ;  /* 0x00000004ff2f7e24 */ /* 0x000fe2000f8e00ff */
[----:B-1----:R-:W-:Y:S06]  /*1060*/  BRA.U UP4, `(.L_x_17) ;  /* 0x00000001042c7547 */ /* 0x002fec000b800000 */
[----:B------:R-:W-:Y:S02]  /*1070*/  R2UR UR4, R47 ;  /* 0x000000002f0472ca */ /* 0x000fe400000e0000 */
[----:B------:R-:W-:-:S11]  /*1080*/  R2UR UR6, R48 ;  /* 0x00000000300672ca */ /* 0x000fd600000e0000 */
[----:B------:R-:W-:-:S04]  /*1090*/  UISETP.NE.AND UP0, UPT, UR4, URZ, UPT ;  /* 0x000000ff0400728c */ /* 0x000fc8000bf05270 */
[----:B------:R-:W-:-:S04]  /*10a0*/  UISETP.EQ.OR UP0, UPT, UR6, URZ, !UP0 ;  /* 0x000000ff0600728c */ /* 0x000fc8000c702670 */
[----:B------:R-:W-:Y:S02]  /*10b0*/  USEL UR5, URZ, 0x1, !UP0 ;  /* 0x00000001ff057887 */ /* 0x000fe4000c000000 */
[----:B------:R-:W-:-:S04]  /*10c0*/  UISETP.NE.AND UP0, UPT, UR4, URZ, UPT ;  /* 0x000000ff0400728c */ /* 0x000fc8000bf05270 */
[----:B------:R-:W-:Y:S02]  /*10d0*/  USEL UR4, URZ, 0x2, UP0 ;  /* 0x00000002ff047887 */ /* 0x000fe40008000000 */
[----:B------:R-:W-:-:S04]  /*10e0*/  UISETP.NE.AND UP0, UPT, UR6, 0x1, UPT ;  /* 0x000000010600788c */ /* 0x000fc8000bf05270 */
[----:B------:R-:W-:-:S04]  /*10f0*/  USEL UR4, UR4, 0x2, UP0 ;  /* 0x0000000204047887 */ /* 0x000fc80008000000 */
[----:B------:R-:W-:-:S06]  /*1100*/  UIADD3 UR4, UPT, UPT, UR5, UR4, URZ ;  /* 0x0000000405047290 */ /* 0x000fcc000fffe0ff */
[----:B------:R-:W-:-:S07]  /*1110*/  IMAD.U32 R2, RZ, RZ, UR4 ;  /* 0x00000004ff027e24 */ /* 0x000fce000f8e00ff */
.L_x_17:
[----:B------:R-:W1:Y:S01]  /*1120*/  S2UR UR36, SR_CTAID.Z ;  /* 0x00000000002479c3 */ /* 0x000e620000002700 */
[----:B------:R-:W-:-:S09]  /*1130*/  UISETP.GE.AND UP0, UPT, UR19, 0x1, UPT ;  /* 0x000000011300788c */ /* 0x000fd2000bf06270 */
[----:B------:R-:W-:Y:S05]  /*1140*/  BRA.U !UP0, `(.L_x_18) ;  /* 0x0000000108d07547 */ /* 0x000fea000b800000 */
[----:B------:R-:W2:Y:S01]  /*1150*/  LDCU UR20, c[0x0][0xb0c] ;  /* 0x00016180ff1477ac */ /* 0x000ea20008000800 */
[----:B------:R-:W3:Y:S01]  /*1160*/  LDCU.128 UR12, c[0x0][0xb10] ;  /* 0x00016200ff0c77ac */ /* 0x000ee20008000c00 */
[----:B------:R-:W4:Y:S01]  /*1170*/  LDCU UR6, c[0x0][0x370] ;  /* 0x00006e00ff0677ac */ /* 0x000f220008000800 */
[----:B------:R-:W1:Y:S01]  /*1180*/  LDCU UR7, c[0x0][0x374] ;  /* 0x00006e80ff0777ac */ /* 0x000e620008000800 */
[----:B------:R-:W1:Y:S01]  /*1190*/  LDCU UR21, c[0x0][0xb20] ;  /* 0x00016400ff1577ac */ /* 0x000e620008000800 */
[----:B--2---:R-:W-:Y:S02]  /*11a0*/  UISETP.NE.AND UP0, UPT, UR20, 0x1, UPT ;  /* 0x000000011400788c */ /* 0x004fe4000bf05270 */
[----:B---3--:R-:W-:Y:S01]  /*11b0*/  UIMAD.WIDE.U32 UR4, UR26, UR12, URZ ;  /* 0x0000000c1a0472a5 */ /* 0x008fe2000f8e00ff */
[----:B------:R-:W2:Y:S01]  /*11c0*/  LDCU.64 UR8, c[0x0][0xb28] ;  /* 0x00016500ff0877ac */ /* 0x000ea20008000a00 */
[----:B----4-:R-:W-:Y:S02]  /*11d0*/  UIMAD.WIDE.U32 UR10, UR6, UR12, URZ ;  /* 0x0000000c060a72a5 */ /* 0x010fe4000f8e00ff */
[----:B------:R-:W-:-:S02]  /*11e0*/  USHF.R.U32.HI UR5, URZ, UR13, UR5 ;  /* 0x0000000dff057299 */ /* 0x000fc40008011605 */
[----:B------:R-:W-:Y:S02]  /*11f0*/  UISETP.NE.AND UP2, UPT, UR19, 0x1, UPT ;  /* 0x000000011300788c */ /* 0x000fe4000bf45270 */
[----:B------:R-:W-:Y:S01]  /*1200*/  USEL UR5, UR26, UR5, !UP0 ;  /* 0x000000051a057287 */ /* 0x000fe2000c000000 */
[----:B------:R-:W-:Y:S01]  /*1210*/  UMOV UR10, UR11 ;  /* 0x0000000b000a7c82 */ /* 0x000fe20008000000 */
[----:B------:R-:W-:Y:S02]  /*1220*/  UIMAD.WIDE.U32 UR16, UR30, UR15, URZ ;  /* 0x0000000f1e1072a5 */ /* 0x000fe4000f8e00ff */
[----:B------:R-:W-:Y:S02]  /*1230*/  @UP0 USHF.R.U32.HI UR6, URZ, UR13, UR10 ;  /* 0x0000000dff060299 */ /* 0x000fe4000801160a */
[----:B------:R-:W-:Y:S02]  /*1240*/  UISETP.NE.AND UP0, UPT, UR14, 0x1, UPT ;  /* 0x000000010e00788c */ /* 0x000fe4000bf05270 */
[----:B-1----:R-:W-:-:S02]  /*1250*/  UIMAD.WIDE.U32 UR10, UR7, UR15, URZ ;  /* 0x0000000f070a72a5 */ /* 0x002fc4000f8e00ff */
[----:B--2---:R-:W-:Y:S01]  /*1260*/  UIMAD.WIDE.U32 UR12, UR6, UR8, URZ ;  /* 0x00000008060c72a5 */ /* 0x004fe2000f8e00ff */
[----:B------:R-:W-:Y:S02]  /*1270*/  UMOV UR4, UR17 ;  /* 0x0000001100047c82 */ /* 0x000fe40008000000 */
[----:B------:R-:W-:Y:S02]  /*1280*/  USHF.R.U32.HI UR4, URZ, UR21, UR4 ;  /* 0x00000015ff047299 */ /* 0x000fe40008011604 */
[----:B------:R-:W-:Y:S02]  /*1290*/  UMOV UR10, UR11 ;  /* 0x0000000b000a7c82 */ /* 0x000fe40008000000 */
[----:B------:R-:W-:Y:S01]  /*12a0*/  UMOV UR12, UR13 ;  /* 0x0000000d000c7c82 */ /* 0x000fe20008000000 */
[----:B------:R-:W-:Y:S02]  /*12b0*/  @UP0 USHF.R.U32.HI UR7, URZ, UR21, UR10 ;  /* 0x00000015ff070299 */ /* 0x000fe4000801160a */
[----:B------:R-:W-:-:S02]  /*12c0*/  USEL UR4, UR30, UR4, !UP0 ;  /* 0x000000041e047287 */ /* 0x000fc4000c000000 */
[----:B------:R-:W-:Y:S02]  /*12d0*/  UIMAD.WIDE.U32 UR10, UR7, UR8, URZ ;  /* 0x00000008070a72a5 */ /* 0x000fe4000f8e00ff */
[----:B------:R-:W-:Y:S02]  /*12e0*/  @UP2 USHF.R.U32.HI UR6, URZ, UR9, UR12 ;  /* 0x00000009ff062299 */ /* 0x000fe4000801160c */
[----:B------:R-:W-:-:S03]  /*12f0*/  UIMAD.WIDE.U32 UR12, UR4, UR8, URZ ;  /* 0x00000008040c72a5 */ /* 0x000fc6000f8e00ff */
[----:B------:R-:W-:Y:S02]  /*1300*/  UMOV UR10, UR11 ;  /* 0x0000000b000a7c82 */ /* 0x000fe40008000000 */
[----:B------:R-:W-:Y:S02]  /*1310*/  @UP2 USHF.R.U32.HI UR7, URZ, UR9, UR10 ;  /* 0x00000009ff072299 */ /* 0x000fe4000801160a */
[----:B------:R-:W-:Y:S02]  /*1320*/  UIMAD UR10, UR6, UR19, URZ ;  /* 0x00000013060a72a4 */ /* 0x000fe4000f8e02ff */
[----:B------:R-:W-:-:S04]  /*1330*/  UIMAD UR7, UR7, UR19, URZ ;  /* 0x00000013070772a4 */ /* 0x000fc8000f8e02ff */
[----:B------:R-:W-:-:S03]  /*1340*/  UISETP.GE.AND UP0, UPT, UR4, UR7, UPT ;  /* 0x000000070400728c */ /* 0x000fc6000bf06270 */
[----:B------:R-:W-:Y:S01]  /*1350*/  UMOV UR7, UR13 ;  /* 0x0000000d00077c82 */ /* 0x000fe20008000000 */
[----:B------:R-:W-:Y:S02]  /*1360*/  UISETP.GE.OR UP0, UPT, UR5, UR10, UP0 ;  /* 0x0000000a0500728c */ /* 0x000fe40008706670 */
[----:B------:R-:W-:Y:S02]  /*1370*/  UIMAD.WIDE.U32 UR10, UR5, UR8, URZ ;  /* 0x00000008050a72a5 */ /* 0x000fe4000f8e00ff */
[----:B------:R-:W-:Y:S02]  /*1380*/  USHF.R.U32.HI UR7, URZ, UR9, UR7 ;  /* 0x00000009ff077299 */ /* 0x000fe40008011607 */
[----:B------:R-:W-:Y:S02]  /*1390*/  UIADD3 UR10, UPT, UPT, -UR4, URZ, URZ ;  /* 0x000000ff040a7290 */ /* 0x000fe4000fffe1ff */
[----:B------:R-:W-:Y:S02]  /*13a0*/  USEL UR7, UR4, UR7, !UP2 ;  /* 0x0000000704077287 */ /* 0x000fe4000d000000 */
[----:B------:R-:W-:Y:S01]  /*13b0*/  UIMAD UR10, UR14, UR10, UR30 ;  /* 0x0000000a0e0a72a4 */ /* 0x000fe2000f8e021e */
[----:B------:R-:W-:Y:S01]  /*13c0*/  @!UP0 UMOV UR8, UR11 ;  /* 0x0000000b00088c82 */ /* 0x000fe20008000000 */
[----:B------:R-:W-:-:S02]  /*13d0*/  UIADD3 UR11, UPT, UPT, -UR5, URZ, URZ ;  /* 0x000000ff050b7290 */ /* 0x000fc4000fffe1ff */
[----:B------:R-:W-:Y:S02]  /*13e0*/  @!UP0 USHF.R.U32.HI UR8, URZ, UR9, UR8 ;  /* 0x00000009ff088299 */ /* 0x000fe40008011608 */
[----:B------:R-:W-:Y:S02]  /*13f0*/  UIADD3 UR9, UPT, UPT, -UR7, URZ, URZ ;  /* 0x000000ff07097290 */ /* 0x000fe4000fffe1ff */
[----:B------:R-:W-:Y:S02]  /*1400*/  @!UP0 USEL UR8, UR5, UR8, !UP2 ;  /* 0x0000000805088287 */ /* 0x000fe4000d000000 */
[----:B------:R-:W-:Y:S02]  /*1410*/  UIMAD UR9, UR19, UR9, UR4 ;  /* 0x00000009130972a4 */ /* 0x000fe4000f8e0204 */
[----:B------:R-:W-:Y:S02]  /*1420*/  @!UP0 UIADD3 UR7, UPT, UPT, UR7, -UR8, URZ ;  /* 0x8000000807078290 */ /* 0x000fe4000fffe0ff */
[----:B------:R-:W-:-:S02]  /*1430*/  @!UP0 UIMAD UR6, UR9, UR6, UR8 ;  /* 0x00000006090682a4 */ /* 0x000fc4000f8e0208 */
[----:B------:R-:W-:Y:S02]  /*1440*/  @!UP0 UIMAD UR4, UR7, UR19, UR5 ;  /* 0x00000013070482a4 */ /* 0x000fe4000f8e0205 */
[----:B------:R-:W-:Y:S02]  /*1450*/  UIMAD UR26, UR20, UR11, UR26 ;  /* 0x0000000b141a72a4 */ /* 0x000fe4000f8e021a */
[----:B------:R-:W-:Y:S01]  /*1460*/  UIMAD UR30, UR4, UR14, UR10 ;  /* 0x0000000e041e72a4 */ /* 0x000fe2000f8e020a */
[----:B------:R-:W-:Y:S02]  /*1470*/  @!UP0 UMOV UR5, UR6 ;  /* 0x0000000600058c82 */ /* 0x000fe40008000000 */
[----:B------:R-:W-:-:S12]  /*1480*/  UIMAD UR26, UR5, UR20, UR26 ;  /* 0x00000014051a72a4 */ /* 0x000fd8000f8e021a */
.L_x_18:
[----:B------:R-:W-:-:S09]  /*1490*/  UISETP.NE.AND UP0, UPT, UR22, 0x1, UPT ;  /* 0x000000011600788c */ /* 0x000fd2000bf05270 */
[----:B------:R-:W-:Y:S05]  /*14a0*/  BRA.U UP0, `(.L_x_19) ;  /* 0x0000000100407547 */ /* 0x000fea000b800000 */
[----:B------:R-:W2:Y:S01]  /*14b0*/  LDCU.128 UR8, c[0x0][0xb10] ;  /* 0x00016200ff0877ac */ /* 0x000ea20008000c00 */
[----:B------:R-:W3:Y:S01]  /*14c0*/  LDCU UR12, c[0x0][0xb0c] ;  /* 0x00016180ff0c77ac */ /* 0x000ee20008000800 */
[----:B------:R-:W4:Y:S01]  /*14d0*/  LDCU UR13, c[0x0][0xb20] ;  /* 0x00016400ff0d77ac */ /* 0x000f220008000800 */
[----:B--2---:R-:W-:Y:S02]  /*14e0*/  UIMAD.WIDE.U32 UR4, UR26, UR8, URZ ;  /* 0x000000081a0472a5 */ /* 0x004fe4000f8e00ff */
[----:B------:R-:W-:Y:S02]  /*14f0*/  UIMAD.WIDE.U32 UR6, UR30, UR11, URZ ;  /* 0x0000000b1e0672a5 */ /* 0x000fe4000f8e00ff */
[----:B---3--:R-:W-:Y:S02]  /*1500*/  UISETP.NE.AND UP0, UPT, UR12, 0x1, UPT ;  /* 0x000000010c00788c */ /* 0x008fe4000bf05270 */
[----:B------:R-:W-:-:S03]  /*1510*/  USHF.R.U32.HI UR5, URZ, UR9, UR5 ;  /* 0x00000009ff057299 */ /* 0x000fc60008011605 */
[----:B------:R-:W-:Y:S01]  /*1520*/  UMOV UR4, UR7 ;  /* 0x0000000700047c82 */ /* 0x000fe20008000000 */
[----:B------:R-:W-:Y:S02]  /*1530*/  USEL UR5, UR26, UR5, !UP0 ;  /* 0x000000051a057287 */ /* 0x000fe4000c000000 */
[----:B------:R-:W-:Y:S02]  /*1540*/  UISETP.NE.AND UP0, UPT, UR10, 0x1, UPT ;  /* 0x000000010a00788c */ /* 0x000fe4000bf05270 */
[----:B----4-:R-:W-:-:S04]  /*1550*/  USHF.R.U32.HI UR4, URZ, UR13, UR4 ;  /* 0x0000000dff047299 */ /* 0x010fc80008011604 */
[----:B------:R-:W-:-:S04]  /*1560*/  USEL UR4, UR30, UR4, !UP0 ;  /* 0x000000041e047287 */ /* 0x000fc8000c000000 */
[----:B------:R-:W-:Y:S02]  /*1570*/  UIADD3 UR6, UPT, UPT, UR5, -UR4, URZ ;  /* 0x8000000405067290 */ /* 0x000fe4000fffe0ff */
[----:B------:R-:W-:Y:S02]  /*1580*/  UIADD3 UR4, UPT, UPT, -UR5, UR4, URZ ;  /* 0x0000000405047290 */ /* 0x000fe4000fffe1ff */
[----:B------:R-:W-:Y:S02]  /*1590*/  UIMAD UR30, UR6, UR10, UR30 ;  /* 0x0000000a061e72a4 */ /* 0x000fe4000f8e021e */
[----:B------:R-:W-:-:S12]  /*15a0*/  UIMAD UR26, UR4, UR12, UR26 ;  /* 0x0000000c041a72a4 */ /* 0x000fd8000f8e021a */
.L_x_19:
[----:B------:R-:W-:Y:S01]  /*15b0*/  UISETP.NE.AND UP0, UPT, UR18, 0x2, UPT ;  /* 0x000000021200788c */ /* 0x000fe2000bf05270 */
[----:B------:R-:W-:Y:S09]  /*15c0*/  BRA.U !UP6, `(.L_x_20) ;  /* 0x000000010e0c7547 */ /* 0x000ff2000b800000 */
[----:B------:R-:W-:Y:S01]  /*15d0*/  UCGABAR_WAIT ;  /* 0x0000000000007dc7 */ /* 0x000fe20008000000 */
[----:B------:R-:W-:Y:S01]  /*15e0*/  CCTL.IVALL ;  /* 0x00000000ff00798f */ /* 0x000fe20002000000 */
[----:B------:R-:W-:Y:S05]  /*15f0*/  BRA `(.L_x_21) ;  /* 0x0000000000047947 */ /* 0x000fea0003800000 */
.L_x_20:
[----:B------:R-:W-:Y:S06]  /*1600*/  BAR.SYNC.DEFER_BLOCKING 0x0 ;  /* 0x0000000000007b1d */ /* 0x000fec0000010000 */
.L_x_21:
[----:B------:R-:W-:Y:S05]  /*1610*/  BRA.U UP0, `(.L_x_22) ;  /* 0x0000001100f47547 */ /* 0x000fea000b800000 */
[----:B------:R-:W2:Y:S01]  /*1620*/  LDCU UR6, c[0x0][0x38c] ;  /* 0x00007180ff0677ac */ /* 0x000ea20008000800 */
[----:B------:R-:W-:Y:S01]  /*1630*/  PLOP3.LUT P1, PT, PT, PT, UP3, 0x80, 0x8 ;  /* 0x000000000008781c */ /* 0x000fe20003f2f038 */
[----:B------:R-:W-:Y:S01]  /*1640*/  IMAD.MOV.U32 R12, RZ, RZ, 0x1 ;  /* 0x00000001ff0c7424 */ /* 0x000fe200078e00ff */
[----:B------:R-:W-:Y:S01]  /*1650*/  ISETP.EQ.OR P2, PT, R0, RZ, P3 ;  /* 0x000000ff0000720c */ /* 0x000fe20001f42670 */
[----:B------:R-:W-:Y:S01]  /*1660*/  UISETP.NE.AND UP1, UPT, UR18, URZ, UPT ;  /* 0x000000ff1200728c */ /* 0x000fe2000bf25270 */
[----:B------:R-:W-:Y:S01]  /*1670*/  PLOP3.LUT P1, PT, P1, PT, PT, 0x8, 0x80 ;  /* 0x000000000080781c */ /* 0x000fe20000f2e170 */
[----:B------:R-:W-:Y:S01]  /*1680*/  USEL UR25, URZ, 0x1, UP5 ;  /* 0x00000001ff197887 */ /* 0x000fe2000a800000 */
[----:B------:R-:W-:Y:S01]  /*1690*/  CS2R R10, SRZ ;  /* 0x00000000000a7805 */ /* 0x000fe2000001ff00 */
[----:B------:R-:W-:Y:S01]  /*16a0*/  IMAD.MOV.U32 R9, RZ, RZ, RZ ;  /* 0x000000ffff097224 */ /* 0x000fe200078e00ff */
[----:B------:R-:W3:Y:S01]  /*16b0*/  LDCU UR39, c[0x0][0x370] ;  /* 0x00006e00ff2777ac */ /* 0x000ee20008000800 */
[----:B------:R-:W-:Y:S01]  /*16c0*/  IMAD.MOV.U32 R8, RZ, RZ, 0x1 ;  /* 0x00000001ff087424 */ /* 0x000fe200078e00ff */
[----:B------:R-:W4:Y:S01]  /*16d0*/  LDCU.64 UR28, c[0x0][0x348] ;  /* 0x00006900ff1c77ac */ /* 0x000f220008000a00 */
[----:B------:R-:W-:-:S02]  /*16e0*/  USHF.R.U32.HI UR44, URZ, 0x5, UR24 ;  /* 0x00000005ff2c7899 */ /* 0x000fc40008011618 */
[----:B--2---:R-:W-:Y:S02]  /*16f0*/  UIADD3 UR5, UPT, UPT, UR6, 0x1f, URZ ;  /* 0x0000001f06057890 */ /* 0x004fe4000fffe0ff */
[----:B------:R-:W-:Y:S02]  /*1700*/  UIADD3 UR45, UPT, UPT, UR6, 0x3e, URZ ;  /* 0x0000003e062d7890 */ /* 0x000fe4000fffe0ff */
[----:B------:R-:W-:Y:S01]  /*1710*/  USHF.R.S32.HI UR4, URZ, 0x1f, UR5 ;  /* 0x0000001fff047899 */ /* 0x000fe20008011405 */
[----:B------:R-:W2:Y:S03]  /*1720*/  LDCU UR38, c[0x0][0x374] ;  /* 0x00006e80ff2677ac */ /* 0x000ea60008000800 */
[----:B------:R-:W-:Y:S02]  /*1730*/  ULEA.HI UR4, UR4, UR5, URZ, 0x5 ;  /* 0x0000000504047291 */ /* 0x000fe4000f8f28ff */
[----:B------:R-:W-:-:S02]  /*1740*/  USEL UR25, UR25, 0x2, UP1 ;  /* 0x0000000219197887 */ /* 0x000fc40008800000 */
[----:B------:R-:W-:Y:S02]  /*1750*/  USHF.R.S32.HI UR41, URZ, 0x5, UR4 ;  /* 0x00000005ff297899 */ /* 0x000fe40008011404 */
[----:B------:R-:W-:Y:S02]  /*1760*/  UIADD3 UR4, UPT, UPT, UR6, -0x1, URZ ;  /* 0xffffffff06047890 */ /* 0x000fe4000fffe0ff */
[----:B------:R-:W-:Y:S02]  /*1770*/  UISETP.LT.U32.AND UP0, UPT, UR41, 0x5, UPT ;  /* 0x000000052900788c */ /* 0x000fe4000bf01070 */
[----:B------:R-:W-:Y:S02]  /*1780*/  UISETP.GE.U32.AND UP2, UPT, UR4, -0x3f, UPT ;  /* 0xffffffc10400788c */ /* 0x000fe4000bf46070 */
[----:B------:R-:W-:Y:S01]  /*1790*/  USEL UR40, UR41, 0x5, UP0 ;  /* 0x0000000529287887 */ /* 0x000fe20008000000 */
[----:B------:R-:W-:-:S03]  /*17a0*/  UMOV UR5, URZ ;  /* 0x000000ff00057c82 */ /* 0x000fc60008000000 */
[----:B------:R-:W-:Y:S02]  /*17b0*/  UIADD3 UR21, UPT, UPT, UR40, -0x1, URZ ;  /* 0xffffffff28157890 */ /* 0x000fe4000fffe0ff */
[----:B------:R-:W-:-:S03]  /*17c0*/  UIADD3 UR43, UPT, UPT, UR41, -UR40, URZ ;  /* 0x80000028292b7290 */ /* 0x000fc6000fffe0ff */
[----:B------:R-:W-:-:S04]  /*17d0*/  @UP2 UIADD3 UR21, UPT, UPT, UR40, URZ, URZ ;  /* 0x000000ff28152290 */ /* 0x000fc8000fffe0ff */
[----:B--234-:R-:W-:-:S12]  /*17e0*/  UIADD3 UR21, UPT, UPT, UR21, 0x1, URZ ;  /* 0x0000000115157890 */ /* 0x01cfd8000fffe0ff */
.L_x_42:
[----:B------:R-:W-:Y:S01]  /*17f0*/  UISETP.NE.AND UP0, UPT, UR54, URZ, UPT ;  /* 0x000000ff3600728c */ /* 0x000fe2000bf05270 */
[----:B------:R-:W2:Y:S08]  /*1800*/  S2UR UR54, SR_CgaCtaId ;  /* 0x00000000003679c3 */ /* 0x000eb00000008800 */
[----:B------:R-:W-:Y:S05]  /*1810*/  BRA.U UP0, `(.L_x_23) ;  /* 0x0000000100347547 */ /* 0x000fea000b800000 */
[----:B------:R-:W3:Y:S01]  /*1820*/  S2R R0, SR_CgaCtaId ;  /* 0x0000000000007919 */ /* 0x000ee20000008800 */
[----:B------:R-:W-:-:S04]  /*1830*/  MOV R2, 0x400 ;  /* 0x0000040000027802 */ /* 0x000fc80000000f00 */
[----:B---3--:R-:W-:Y:S02]  /*1840*/  LEA R0, R0, R2, 0x18 ;  /* 0x0000000200007211 */ /* 0x008fe400078ec0ff */
[----:B------:R-:W-:-:S03]  /*1850*/  SHF.L.U32 R2, R8, 0x1f, RZ ;  /* 0x0000001f08027819 */ /* 0x000fc600000006ff */
[----:B------:R-:W-:-:S04]  /*1860*/  IMAD R0, R9, 0x8, R0 ;  /* 0x0000000809007824 */ /* 0x000fc800078e0200 */
[----:B------:R-:W3:Y:S02]  /*1870*/  SYNCS.PHASECHK.TRANS64.TRYWAIT P0, [R0+URZ+0x100], R2 ;  /* 0x00010002000075a7 */ /* 0x000ee400080011ff */
[----:B---3--:R-:W-:Y:S05]  /*1880*/  @!P0 BRA `(.L_x_24) ;  /* 0x0000005c00408947 */ /* 0x008fea0003800000 */
.L_x_123:
[----:B------:R-:W-:Y:S01]  /*1890*/  VIADD R9, R9, 0x1 ;  /* 0x0000000109097836 */ /* 0x000fe20000000000 */
[----:B------:R3:W-:Y:S04]  /*18a0*/  SYNCS.ARRIVE.TRANS64.A1T0 RZ, [R0+URZ+0xf0], RZ ;  /* 0x0000f0ff00ff79a7 */ /* 0x0007e800081000ff */
[----:B------:R-:W-:-:S04]  /*18b0*/  ISETP.NE.AND P0, PT, R9, 0x2, PT ;  /* 0x000000020900780c */ /* 0x000fc80003f05270 */
[----:B------:R-:W-:Y:S02]  /*18c0*/  SEL R9, R9, RZ, P0 ;  /* 0x000000ff09097207 */ /* 0x000fe40000000000 */
[----:B---3--:R-:W-:-:S04]  /*18d0*/  SEL R0, RZ, 0x1, P0 ;  /* 0x00000001ff007807 */ /* 0x008fc80000000000 */
[----:B------:R-:W-:-:S07]  /*18e0*/  LOP3.LUT R8, R8, R0, RZ, 0x3c, !PT ;  /* 0x0000000008087212 */ /* 0x000fce00078e3cff */
.L_x_23:
[----:B------:R-:W-:Y:S01]  /*18f0*/  UMOV UR6, 0x400 ;  /* 0x0000040000067882 */ /* 0x000fe20000000000 */
[----:B------:R-:W-:Y:S01]  /*1900*/  SHF.L.U32 R0, R12, 0x1f, RZ ;  /* 0x0000001f0c007819 */ /* 0x000fe200000006ff */
[----:B--2---:R-:W-:Y:S02]  /*1910*/  ULEA UR6, UR54, UR6, 0x18 ;  /* 0x0000000636067291 */ /* 0x004fe4000f8ec0ff */
[----:B------:R-:W-:Y:S02]  /*1920*/  UISETP.GE.U32.AND UP0, UPT, UR45, 0x3f, UPT ;  /* 0x0000003f2d00788c */ /* 0x000fe4000bf06070 */
[----:B------:R-:W-:Y:S02]  /*1930*/  ULEA UR4, UR5, UR6, 0x3 ;  /* 0x0000000605047291 */ /* 0x000fe4000f8e18ff */
[----:B------:R-:W-:Y:S02]  /*1940*/  USHF.L.U32 UR35, UR26, 0x6, URZ ;  /* 0x000000061a237899 */ /* 0x000fe400080006ff */
[----:B------:R-:W-:Y:S01]  /*1950*/  ULEA UR11, UR30, UR44, 0x6 ;  /* 0x0000002c1e0b7291 */ /* 0x000fe2000f8e30ff */
[----:B------:R-:W-:-:S04]  /*1960*/  UMOV UR13, URZ ;  /* 0x000000ff000d7c82 */ /* 0x000fc80008000000 */
[----:B------:R2:W3:Y:S01]  /*1970*/  SYNCS.PHASECHK.TRANS64.TRYWAIT P0, [UR4+0x28], R0 ;  /* 0x00002800ff0075a7 */ /* 0x0004e20008001104 */
[----:B------:R-:W-:Y:S06]  /*1980*/  BRA.U !UP0, `(.L_x_25) ;  /* 0x0000000108c07547 */ /* 0x000fec000b800000 */
[----:B------:R-:W-:Y:S01]  /*1990*/  UMOV UR7, URZ ;  /* 0x000000ff00077c82 */ /* 0x000fe20008000000 */
[----:B------:R-:W-:-:S05]  /*19a0*/  UMOV UR4, UR5 ;  /* 0x0000000500047c82 */ /* 0x000fca0008000000 */
.L_x_31:
[----:B------:R-:W-:Y:S01]  /*19b0*/  ULEA UR33, UR4, UR6, 0x3 ;  /* 0x0000000604217291 */ /* 0x000fe2000f8e18ff */
[----:B---3--:R-:W-:Y:S01]  /*19c0*/  @!P3 MOV R2, 0x2000 ;  /* 0x000020000002b802 */ /* 0x008fe20000000f00 */
[----:B-1-34-:R-:W-:Y:S10]  /*19d0*/  @P0 BRA `(.L_x_26) ;  /* 0x00000000000c0947 */ /* 0x01aff40003800000 */
[----:B------:R-:W-:-:S04]  /*19e0*/  SHF.L.U32 R3, R12, 0x1f, RZ ;  /* 0x0000001f0c037819 */ /* 0x000fc800000006ff */
[----:B------:R-:W3:Y:S02]  /*19f0*/  SYNCS.PHASECHK.TRANS64.TRYWAIT P0, [UR33+0x28], R3 ;  /* 0x00002803ff0075a7 */ /* 0x000ee40008001121 */
[----:B---3--:R-:W-:Y:S05]  /*1a00*/  @!P0 BRA `(.L_x_27) ;  /* 0x0000005800f48947 */ /* 0x008fea0003800000 */
.L_x_26:
[----:B------:R3:W-:Y:S01]  /*1a10*/  @!P3 SYNCS.ARRIVE.TRANS64 RZ, [UR33], R2 ;  /* 0x00000002ffffb9a7 */ /* 0x0007e20008000021 */
[----:B------:R-:W-:-:S04]  /*1a20*/  ULOP3.LUT UR5, UR25, 0x2, URZ, 0xfc, !UPT ;  /* 0x0000000219057892 */ /* 0x000fc8000f8efcff */
[----:B------:R-:W-:-:S09]  /*1a30*/  UISETP.NE.AND UP0, UPT, UR5, 0x2, UPT ;  /* 0x000000020500788c */ /* 0x000fd2000bf05270 */
[----:B------:R-:W-:Y:S05]  /*1a40*/  BRA.U UP0, `(.L_x_28) ;  /* 0x0000000100047547 */ /* 0x000fea000b800000 */
[----:B-1----:R-:W-:Y:S05]  /*1a50*/  BPT.TRAP 0x1 ;  /* 0x000000040000795c */ /* 0x002fea0000300000 */
.L_x_28:
[----:B------:R-:W-:Y:S04]  /*1a60*/  BSSY.RECONVERGENT B0, `(.L_x_29) ;  /* 0x0000003000007945 */ /* 0x000fe80003800200 */
[----:B------:R-:W-:Y:S05]  /*1a70*/  @P2 BRA `(.L_x_30) ;  /* 0x0000000000042947 */ /* 0x000fea0003800000 */
[----:B-1----:R-:W-:Y:S05]  /*1a80*/  BPT.TRAP 0x1 ;  /* 0x000000040000795c */ /* 0x002fea0000300000 */
.L_x_30:
[----:B-1----:R-:W-:Y:S05]  /*1a90*/  BSYNC.RECONVERGENT B0 ;  /* 0x0000000000007941 */ /* 0x002fea0003800200 */
.L_x_29:
[----:B------:R-:W-:Y:S02]  /*1aa0*/  UIADD3 UR5, UPT, UPT, UR4, 0x1, URZ ;  /* 0x0000000104057890 */ /* 0x000fe4000fffe0ff */
[----:B------:R-:W-:Y:S02]  /*1ab0*/  ULEA UR32, UR4, UR6, 0xc ;  /* 0x0000000604207291 */ /* 0x000fe4000f8e60ff */
[----:B------:R-:W-:Y:S02]  /*1ac0*/  UISETP.NE.AND UP0, UPT, UR5, 0x5, UPT ;  /* 0x000000050500788c */ /* 0x000fe4000bf05270 */
[----:B------:R-:W-:Y:S02]  /*1ad0*/  USHF.L.U32 UR34, UR7, 0x5, URZ ;  /* 0x0000000507227899 */ /* 0x000fe400080006ff */
[----:B------:R-:W-:Y:S02]  /*1ae0*/  USEL UR9, URZ, 0x1, UP0 ;  /* 0x00000001ff097887 */ /* 0x000fe40008000000 */
[----:B------:R-:W-:-:S02]  /*1af0*/  USEL UR5, UR5, URZ, UP0 ;  /* 0x000000ff05057287 */ /* 0x000fc40008000000 */
[----:B------:R-:W-:Y:S02]  /*1b00*/  UIADD3 UR14, UP0, UPT, UR28, 0x180, URZ ;  /* 0x000001801c0e7890 */ /* 0x000fe4000ff1e0ff */
[----:B------:R-:W-:Y:S01]  /*1b10*/  ULEA UR8, UR5, UR6, 0x3 ;  /* 0x0000000605087291 */ /* 0x000fe2000f8e18ff */
[----:B------:R-:W-:Y:S01]  /*1b20*/  LOP3.LUT R12, R12, UR9, RZ, 0x3c, !PT ;  /* 0x000000090c0c7c12 */ /* 0x000fe2000f8e3cff */
[----:B------:R-:W-:Y:S02]  /*1b30*/  ULEA UR4, UR4, UR24, 0xb ;  /* 0x0000001804047291 */ /* 0x000fe4000f8e58ff */
[----:B------:R-:W-:Y:S01]  /*1b40*/  UIADD3 UR7, UPT, UPT, UR7, 0x1, URZ ;  /* 0x0000000107077890 */ /* 0x000fe2000fffe0ff */
[----:B--2---:R-:W-:Y:S01]  /*1b50*/  SHF.L.U32 R0, R12, 0x1f, RZ ;  /* 0x0000001f0c007819 */ /* 0x004fe200000006ff */
[----:B------:R-:W-:Y:S02]  /*1b60*/  UIADD3 UR16, UP1, UPT, UR28, 0x80, URZ ;  /* 0x000000801c107890 */ /* 0x000fe4000ff3e0ff */
[----:B------:R-:W-:Y:S01]  /*1b70*/  UIADD3.X UR15, UPT, UPT, URZ, UR29, URZ, UP0, !UPT ;  /* 0x0000001dff0f7290 */ /* 0x000fe200087fe4ff */
[----:B------:R4:W1:Y:S01]  /*1b80*/  SYNCS.PHASECHK.TRANS64.TRYWAIT P0, [UR8+0x28], R0 ;  /* 0x00002800ff0075a7 */ /* 0x0008620008001108 */
[----:B------:R-:W-:-:S02]  /*1b90*/  ULEA UR4, UR4, UR6, 0x1 ;  /* 0x0000000604047291 */ /* 0x000fc4000f8e08ff */
[----:B------:R-:W-:Y:S02]  /*1ba0*/  UISETP.NE.AND UP0, UPT, UR7, UR21, UPT ;  /* 0x000000150700728c */ /* 0x000fe4000bf05270 */
[----:B------:R-:W-:Y:S02]  /*1bb0*/  UIADD3.X UR17, UPT, UPT, URZ, UR29, URZ, UP1, !UPT ;  /* 0x0000001dff117290 */ /* 0x000fe40008ffe4ff */
[----:B------:R-:W-:Y:S02]  /*1bc0*/  UIADD3 UR32, UPT, UPT, UR32, 0x3400, URZ ;  /* 0x0000340020207890 */ /* 0x000fe4000fffe0ff */
[----:B------:R-:W-:Y:S01]  /*1bd0*/  UIADD3 UR8, UPT, UPT, UR4, 0x8400, URZ ;  /* 0x0000840004087890 */ /* 0x000fe2000fffe0ff */
[----:B------:R-:W-:Y:S01]  /*1be0*/  UMOV UR18, 0x0 ;  /* 0x0000000000127882 */ /* 0x000fe20000000000 */
[----:B------:R-:W-:Y:S01]  /*1bf0*/  UMOV UR19, 0x10000000 ;  /* 0x1000000000137882 */ /* 0x000fe20000000000 */
[----:B------:R-:W-:Y:S01]  /*1c00*/  UMOV UR4, 0x30000 ;  /* 0x0003000000047882 */ /* 0x000fe20000000000 */
[----:B------:R-:W-:Y:S01]  /*1c10*/  UMOV UR12, UR36 ;  /* 0x00000024000c7c82 */ /* 0x000fe20008000000 */
[----:B------:R-:W-:Y:S01]  /*1c20*/  UMOV UR9, UR33 ;  /* 0x0000002100097c82 */ /* 0x000fe20008000000 */
[----:B------:R-:W-:Y:S01]  /*1c30*/  UMOV UR10, UR34 ;  /* 0x00000022000a7c82 */ /* 0x000fe20008000000 */
[----:B------:R-:W-:Y:S01]  /*1c40*/  UTMALDG.3D [UR32], [UR16], desc[UR18] ;  /* 0x00001220100075b4 */ /* 0x000fe20008011000 */
[----:B------:R-:W-:Y:S01]  /*1c50*/  UMOV UR13, UR21 ;  /* 0x00000015000d7c82 */ /* 0x000fe20008000000 */
[----:B------:R2:W-:Y:S02]  /*1c60*/  UTMALDG.3D.MULTICAST [UR8], [UR14], UR4, desc[UR18] ;  /* 0x000012080e0073b4 */ /* 0x0005e40008011804 */
[----:B--2---:R-:W-:Y:S01]  /*1c70*/  UMOV UR4, UR5 ;  /* 0x0000000500047c82 */ /* 0x004fe20008000000 */
[----:B------:R-:W-:Y:S05]  /*1c80*/  BRA.U UP0, `(.L_x_31) ;  /* 0xfffffffd00487547 */ /* 0x000fea000b83ffff */
.L_x_25:
[----:B------:R-:W-:Y:S01]  /*1c90*/  ULEA UR4, UR5, UR6, 0x3 ;  /* 0x0000000605047291 */ /* 0x000fe2000f8e18ff */
[----:B--2-4-:R-:W-:Y:S01]  /*1ca0*/  SHF.L.U32 R0, R12, 0x1f, RZ ;  /* 0x0000001f0c007819 */ /* 0x014fe200000006ff */
[----:B------:R-:W-:Y:S01]  /*1cb0*/  @!P1 SYNCS.ARRIVE.TRANS64.A1T0 RZ, [UR6+0x88], RZ ;  /* 0x000088ffffff99a7 */ /* 0x000fe20008100006 */
[----:B------:R-:W-:-:S06]  /*1cc0*/  UISETP.GT.AND UP0, UPT, UR41, UR40, UPT ;  /* 0x000000282900728c */ /* 0x000fcc000bf04270 */
[----:B-1-3--:R1:W2:Y:S03]  /*1cd0*/  SYNCS.PHASECHK.TRANS64.TRYWAIT P0, [UR4+0x28], R0 ;  /* 0x00002800ff0075a7 */ /* 0x00a2a60008001104 */
[----:B------:R-:W-:Y:S05]  /*1ce0*/  BRA.U !UP0, `(.L_x_32) ;  /* 0x0000000108c47547 */ /* 0x000fea000b800000 */
[----:B------:R-:W-:Y:S01]  /*1cf0*/  UIADD3 UR26, UPT, UPT, UR43, UR13, URZ ;  /* 0x0000000d2b1a7290 */ /* 0x000fe2000fffe0ff */
[----:B------:R-:W-:-:S11]  /*1d00*/  UMOV UR4, UR5 ;  /* 0x0000000500047c82 */ /* 0x000fd60008000000 */
.L_x_38:
[----:B------:R-:W-:Y:S01]  /*1d10*/  ULEA UR17, UR4, UR6, 0x3 ;  /* 0x0000000604117291 */ /* 0x000fe2000f8e18ff */
[----:B--2---:R-:W-:Y:S01]  /*1d20*/  @!P3 MOV R2, 0x2000 ;  /* 0x000020000002b802 */ /* 0x004fe20000000f00 */
[----:B--2-4-:R-:W-:Y:S10]  /*1d30*/  @P0 BRA `(.L_x_33) ;  /* 0x00000000000c0947 */ /* 0x014ff40003800000 */
[----:B------:R-:W-:-:S04]  /*1d40*/  SHF.L.U32 R3, R12, 0x1f, RZ ;  /* 0x0000001f0c037819 */ /* 0x000fc800000006ff */
[----:B------:R-:W2:Y:S02]  /*1d50*/  SYNCS.PHASECHK.TRANS64.TRYWAIT P0, [UR17+0x28], R3 ;  /* 0x00002803ff0075a7 */ /* 0x000ea40008001111 */
[----:B--2---:R-:W-:Y:S05]  /*1d60*/  @!P0 BRA `(.L_x_34) ;  /* 0x0000005800348947 */ /* 0x004fea0003800000 */
.L_x_33:
[----:B------:R2:W-:Y:S01]  /*1d70*/  @!P3 SYNCS.ARRIVE.TRANS64 RZ, [UR17], R2 ;  /* 0x00000002ffffb9a7 */ /* 0x0005e20008000011 */
[----:B------:R-:W-:-:S04]  /*1d80*/  ULOP3.LUT UR5, UR25, 0x2, URZ, 0xfc, !UPT ;  /* 0x0000000219057892 */ /* 0x000fc8000f8efcff */
[----:B------:R-:W-:-:S09]  /*1d90*/  UISETP.NE.AND UP0, UPT, UR5, 0x2, UPT ;  /* 0x000000020500788c */ /* 0x000fd2000bf05270 */
[----:B------:R-:W-:Y:S05]  /*1da0*/  BRA.U UP0, `(.L_x_35) ;  /* 0x0000000100047547 */ /* 0x000fea000b800000 */
[----:B------:R-:W-:Y:S05]  /*1db0*/  BPT.TRAP 0x1 ;  /* 0x000000040000795c */ /* 0x000fea0000300000 */
.L_x_35:
[----:B------:R-:W-:Y:S04]  /*1dc0*/  BSSY.RECONVERGENT B0, `(.L_x_36) ;  /* 0x0000003000007945 */ /* 0x000fe80003800200 */
[----:B------:R-:W-:Y:S05]  /*1dd0*/  @P2 BRA `(.L_x_37) ;  /* 0x0000000000042947 */ /* 0x000fea0003800000 */
[----:B------:R-:W-:Y:S05]  /*1de0*/  BPT.TRAP 0x1 ;  /* 0x000000040000795c */ /* 0x000fea0000300000 */
.L_x_37:
[----:B------:R-:W-:Y:S05]  /*1df0*/  BSYNC.RECONVERGENT B0 ;  /* 0x0000000000007941 */ /* 0x000fea0003800200 */
.L_x_36:
[----:B------:R-:W-:Y:S02]  /*1e00*/  UIADD3 UR5, UPT, UPT, UR4, 0x1, URZ ;  /* 0x0000000104057890 */ /* 0x000fe4000fffe0ff */
[----:B------:R-:W-:Y:S02]  /*1e10*/  ULEA UR16, UR4, UR6, 0xc ;  /* 0x0000000604107291 */ /* 0x000fe4000f8e60ff */
[----:B------:R-:W-:Y:S02]  /*1e20*/  UISETP.NE.AND UP0, UPT, UR5, 0x5, UPT ;  /* 0x000000050500788c */ /* 0x000fe4000bf05270 */
[----:B------:R-:W-:Y:S02]  /*1e30*/  ULEA UR4, UR4, UR24, 0xb ;  /* 0x0000001804047291 */ /* 0x000fe4000f8e58ff */
[----:B------:R-:W-:Y:S02]  /*1e40*/  USEL UR8, URZ, 0x1, UP0 ;  /* 0x00000001ff087887 */ /* 0x000fe40008000000 */
[----:B------:R-:W-:-:S02]  /*1e50*/  USEL UR5, UR5, URZ, UP0 ;  /* 0x000000ff05057287 */ /* 0x000fc40008000000 */
[----:B------:R-:W-:Y:S02]  /*1e60*/  UIADD3 UR22, UP1, UPT, UR28, 0x80, URZ ;  /* 0x000000801c167890 */ /* 0x000fe4000ff3e0ff */
[----:B------:R-:W-:Y:S01]  /*1e70*/  UIADD3 UR14, UP0, UPT, UR28, 0x180, URZ ;  /* 0x000001801c0e7890 */ /* 0x000fe2000ff1e0ff */
[----:B------:R-:W-:Y:S01]  /*1e80*/  LOP3.LUT R12, R12, UR8, RZ, 0x3c, !PT ;  /* 0x000000080c0c7c12 */ /* 0x000fe2000f8e3cff */
[----:B------:R-:W-:Y:S02]  /*1e90*/  ULEA UR4, UR4, UR6, 0x1 ;  /* 0x0000000604047291 */ /* 0x000fe4000f8e08ff */
[----:B------:R-:W-:Y:S01]  /*1ea0*/  ULEA UR7, UR5, UR6, 0x3 ;  /* 0x0000000605077291 */ /* 0x000fe2000f8e18ff */
[----:B-1----:R-:W-:Y:S01]  /*1eb0*/  SHF.L.U32 R0, R12, 0x1f, RZ ;  /* 0x0000001f0c007819 */ /* 0x002fe200000006ff */
[----:B------:R-:W-:Y:S02]  /*1ec0*/  USHF.L.U32 UR18, UR13, 0x5, URZ ;  /* 0x000000050d127899 */ /* 0x000fe400080006ff */
[----:B------:R-:W-:-:S02]  /*1ed0*/  UIADD3 UR16, UPT, UPT, UR16, 0x3400, URZ ;  /* 0x0000340010107890 */ /* 0x000fc4000fffe0ff */
[----:B------:R-:W-:Y:S02]  /*1ee0*/  UIADD3.X UR23, UPT, UPT, URZ, UR29, URZ, UP1, !UPT ;  /* 0x0000001dff177290 */ /* 0x000fe40008ffe4ff */
[----:B------:R-:W-:Y:S01]  /*1ef0*/  UIADD3 UR8, UPT, UPT, UR4, 0x8400, URZ ;  /* 0x0000840004087890 */ /* 0x000fe2000fffe0ff */
[----:B------:R3:W4:Y:S01]  /*1f00*/  SYNCS.PHASECHK.TRANS64.TRYWAIT P0, [UR7+0x28], R0 ;  /* 0x00002800ff0075a7 */ /* 0x0007220008001107 */
[----:B------:R-:W-:Y:S01]  /*1f10*/  UIADD3.X UR15, UPT, UPT, URZ, UR29, URZ, UP0, !UPT ;  /* 0x0000001dff0f7290 */ /* 0x000fe200087fe4ff */
[----:B------:R-:W-:Y:S01]  /*1f20*/  UMOV UR30, 0x0 ;  /* 0x00000000001e7882 */ /* 0x000fe20000000000 */
[----:B------:R-:W-:Y:S01]  /*1f30*/  UMOV UR31, 0x10000000 ;  /* 0x10000000001f7882 */ /* 0x000fe20000000000 */
[----:B------:R-:W-:Y:S01]  /*1f40*/  UMOV UR19, UR35 ;  /* 0x0000002300137c82 */ /* 0x000fe20008000000 */
[----:B------:R-:W-:Y:S01]  /*1f50*/  UMOV UR20, UR36 ;  /* 0x0000002400147c82 */ /* 0x000fe20008000000 */
[----:B------:R-:W-:Y:S01]  /*1f60*/  UMOV UR7, 0x30000 ;  /* 0x0003000000077882 */ /* 0x000fe20000000000 */
[----:B------:R-:W-:Y:S01]  /*1f70*/  UMOV UR12, UR36 ;  /* 0x00000024000c7c82 */ /* 0x000fe20008000000 */
[----:B------:R-:W-:Y:S01]  /*1f80*/  UMOV UR9, UR17 ;  /* 0x0000001100097c82 */ /* 0x000fe20008000000 */
[----:B------:R-:W-:Y:S01]  /*1f90*/  UMOV UR10, UR18 ;  /* 0x00000012000a7c82 */ /* 0x000fe20008000000 */
[----:B------:R3:W-:Y:S01]  /*1fa0*/  UTMALDG.3D [UR16], [UR22], desc[UR30] ;  /* 0x00001e10160075b4 */ /* 0x0007e20008011000 */
[----:B------:R-:W-:Y:S01]  /*1fb0*/  UIADD3 UR13, UPT, UPT, UR13, 0x1, URZ ;  /* 0x000000010d0d7890 */ /* 0x000fe2000fffe0ff */
[----:B------:R-:W-:-:S03]  /*1fc0*/  UMOV UR4, UR5 ;  /* 0x0000000500047c82 */ /* 0x000fc60008000000 */
[----:B------:R-:W-:Y:S01]  /*1fd0*/  UISETP.NE.AND UP0, UPT, UR13, UR26, UPT ;  /* 0x0000001a0d00728c */ /* 0x000fe2000bf05270 */
[----:B------:R3:W-:Y:S08]  /*1fe0*/  UTMALDG.3D.MULTICAST [UR8], [UR14], UR7, desc[UR30] ;  /* 0x00001e080e0073b4 */ /* 0x0007f00008011807 */
[----:B---3--:R-:W-:Y:S05]  /*1ff0*/  BRA.U UP0, `(.L_x_38) ;  /* 0xfffffffd00447547 */ /* 0x008fea000b83ffff */
.L_x_32:
[C---:B------:R-:W-:Y:S01]  /*2000*/  LEA R3, R11.reuse, UR6, 0x3 ;  /* 0x000000060b037c11 */ /* 0x040fe2000f8e18ff */
[----:B------:R-:W-:Y:S01]  /*2010*/  NOP ;  /* 0x0000000000007918 */ /* 0x000fe20000000000 */
[----:B-1----:R-:W-:Y:S02]  /*2020*/  SHF.L.U32 R0, R10, 0x1f, RZ ;  /* 0x0000001f0a007819 */ /* 0x002fe400000006ff */
[----:B------:R-:W-:Y:S02]  /*2030*/  LEA R4, R11, UR6, 0x4 ;  /* 0x000000060b047c11 */ /* 0x000fe4000f8e20ff */
[----:B--2-4-:R-:W1:Y:S02]  /*2040*/  SYNCS.PHASECHK.TRANS64.TRYWAIT P0, [R3+URZ+0x90], R0 ;  /* 0x00009000030075a7 */ /* 0x014e6400080011ff */
[----:B-1----:R-:W-:Y:S05]  /*2050*/  @!P0 BRA `(.L_x_39) ;  /* 0x0000005400908947 */ /* 0x002fea0003800000 */
.L_x_126:
[----:B------:R-:W2:Y:S01]  /*2060*/  LDS.128 R4, [R4+0x120] ;  /* 0x0001200004047984 */ /* 0x000ea20000000c00 */
[----:B------:R-:W-:Y:S01]  /*2070*/  UISETP.GE.AND UP0, UPT, UR42, 0x1, UPT ;  /* 0x000000012a00788c */ /* 0x000fe2000bf06270 */
[----:B------:R-:W-:Y:S01]  /*2080*/  @!PT LDS RZ, [RZ] ;  /* 0x00000000fffff984 */ /* 0x000fe20000000800 */
[----:B------:R-:W-:Y:S01]  /*2090*/  @!PT LDS RZ, [RZ] ;  /* 0x00000000fffff984 */ /* 0x000fe20000000800 */
[----:B------:R-:W-:Y:S01]  /*20a0*/  @!PT LDS RZ, [RZ] ;  /* 0x00000000fffff984 */ /* 0x000fe20000000800 */
[----:B------:R-:W-:Y:S01]  /*20b0*/  @!PT LDS RZ, [RZ] ;  /* 0x00000000fffff984 */ /* 0x000fe20000000800 */
[----:B------:R3:W-:Y:S06]  /*20c0*/  MEMBAR.ALL.CTA ;  /* 0x0000000000007992 */ /* 0x0007ec0000008000 */
[----:B---3--:R-:W3:Y:S01]  /*20d0*/  FENCE.VIEW.ASYNC.S ;  /* 0x00000000000073c6 */ /* 0x008ee20000000000 */
[----:B--2---:R-:W-:-:S13]  /*20e0*/  LOP3.LUT P0, RZ, R6, 0x1, RZ, 0xc0, !PT ;  /* 0x0000000106ff7812 */ /* 0x004fda000780c0ff */
[----:B---3--:R-:W-:Y:S01]  /*20f0*/  VOTEU.ANY UP1, P0 ;  /* 0x0000000000ff7886 */ /* 0x008fe20000020100 */
[----:B------:R-:W-:-:S13]  /*2100*/  PLOP3.LUT P0, PT, PT, PT, UP1, 0x80, 0x8 ;  /* 0x000000000008781c */ /* 0x000fda0003f0f018 */
[----:B-1----:R-:W-:Y:S02]  /*2110*/  @P0 LOP3.LUT R0, R5, 0xffff, RZ, 0xc0, !PT ;  /* 0x0000ffff05000812 */ /* 0x002fe400078ec0ff */
[----:B------:R-:W-:Y:S02]  /*2120*/  @P0 MOV R2, R4 ;  /* 0x0000000400020202 */ /* 0x000fe40000000f00 */
[----:B------:R-:W-:Y:S01]  /*2130*/  @P0 R2UR UR7, R0 ;  /* 0x00000000000702ca */ /* 0x000fe200000e0000 */
[----:B------:R-:W-:Y:S01]  /*2140*/  VIADD R0, R3, 0xa0 ;  /* 0x000000a003007836 */ /* 0x000fe20000000000 */
[----:B------:R-:W-:Y:S02]  /*2150*/  @P0 SHF.R.U32.HI R4, RZ, 0x10, R5 ;  /* 0x00000010ff040819 */ /* 0x000fe40000011605 */
[----:B------:R-:W-:Y:S02]  /*2160*/  @P0 R2UR UR8, R2 ;  /* 0x00000000020802ca */ /* 0x000fe400000e0000 */
[----:B------:R-:W-:-:S02]  /*2170*/  PRMT R0, RZ, 0x654, R0 ;  /* 0x00000654ff007816 */ /* 0x000fc40000000000 */
[----:B------:R-:W-:Y:S02]  /*2180*/  @P0 R2UR UR4, R4 ;  /* 0x00000000040402ca */ /* 0x000fe400000e0000 */
[----:B------:R1:W-:Y:S03]  /*2190*/  SYNCS.ARRIVE.TRANS64.RED.A1T0 RZ, [R0+URZ], RZ ;  /* 0x000000ff00ff79a7 */ /* 0x0003e600081004ff */
[----:B------:R-:W-:-:S04]  /*21a0*/  @UP1 UMOV UR27, UR7 ;  /* 0x00000007001b1c82 */ /* 0x000fc80008000000 */
[----:B------:R-:W-:-:S04]  /*21b0*/  @UP1 UMOV UR37, UR8 ;  /* 0x0000000800251c82 */ /* 0x000fc80008000000 */
[----:B------:R-:W-:Y:S01]  /*21c0*/  @UP1 UMOV UR36, UR4 ;  /* 0x0000000400241c82 */ /* 0x000fe20008000000 */
[----:B------:R-:W-:Y:S05]  /*21d0*/  BRA.U !UP0, `(.L_x_40) ;  /* 0x0000000108d47547 */ /* 0x000fea000b800000 */
[----:B------:R-:W2:Y:S01]  /*21e0*/  LDCU.128 UR12, c[0x0][0xb10] ;  /* 0x00016200ff0c77ac */ /* 0x000ea20008000c00 */
[----:B------:R-:W3:Y:S01]  /*21f0*/  LDCU UR26, c[0x0][0xb20] ;  /* 0x00016400ff1a77ac */ /* 0x000ee20008000800 */
[----:B------:R-:W4:Y:S01]  /*2200*/  LDCU UR20, c[0x0][0xb0c] ;  /* 0x00016180ff1477ac */ /* 0x000f220008000800 */
[----:B------:R-:W1:Y:S01]  /*2210*/  LDCU.64 UR10, c[0x0][0xb28] ;  /* 0x00016500ff0a77ac */ /* 0x000e620008000a00 */
[----:B------:R-:W-:Y:S02]  /*2220*/  UISETP.NE.AND UP3, UPT, UR42, 0x1, UPT ;  /* 0x000000012a00788c */ /* 0x000fe4000bf65270 */
[----:B--2---:R-:W-:Y:S02]  /*2230*/  UIMAD.WIDE.U32 UR16, UR38, UR15, URZ ;  /* 0x0000000f261072a5 */ /* 0x004fe4000f8e00ff */
[----:B------:R-:W-:Y:S02]  /*2240*/  UIMAD.WIDE.U32 UR8, UR39, UR12, URZ ;  /* 0x0000000c270872a5 */ /* 0x000fe4000f8e00ff */
[----:B------:R-:W-:-:S02]  /*2250*/  UISETP.NE.AND UP0, UPT, UR14, 0x1, UPT ;  /* 0x000000010e00788c */ /* 0x000fc4000bf05270 */
[----:B------:R-:W-:Y:S01]  /*2260*/  UIMAD.WIDE.U32 UR22, UR27, UR15, URZ ;  /* 0x0000000f1b1672a5 */ /* 0x000fe2000f8e00ff */
[----:B------:R-:W-:Y:S02]  /*2270*/  UMOV UR16, UR17 ;  /* 0x0000001100107c82 */ /* 0x000fe40008000000 */
[----:B------:R-:W-:Y:S01]  /*2280*/  UMOV UR8, UR9 ;  /* 0x0000000900087c82 */ /* 0x000fe20008000000 */
[----:B---3--:R-:W-:Y:S02]  /*2290*/  USHF.R.U32.HI UR16, URZ, UR26, UR16 ;  /* 0x0000001aff107299 */ /* 0x008fe40008011610 */
[----:B----4-:R-:W-:Y:S02]  /*22a0*/  UISETP.NE.AND UP2, UPT, UR20, 0x1, UPT ;  /* 0x000000011400788c */ /* 0x010fe4000bf45270 */
[----:B------:R-:W-:Y:S02]  /*22b0*/  USHF.R.U32.HI UR8, URZ, UR13, UR8 ;  /* 0x0000000dff087299 */ /* 0x000fe40008011608 */
[----:B------:R-:W-:-:S02]  /*22c0*/  USEL UR7, UR38, UR16, !UP0 ;  /* 0x0000001026077287 */ /* 0x000fc4000c000000 */
[----:B------:R-:W-:Y:S02]  /*22d0*/  USEL UR8, UR39, UR8, !UP2 ;  /* 0x0000000827087287 */ /* 0x000fe4000d000000 */
[----:B-1----:R-:W-:Y:S01]  /*22e0*/  UIMAD.WIDE.U32 UR16, UR7, UR10, URZ ;  /* 0x0000000a071072a5 */ /* 0x002fe2000f8e00ff */
[----:B------:R-:W-:Y:S01]  /*22f0*/  UMOV UR4, UR23 ;  /* 0x0000001700047c82 */ /* 0x000fe20008000000 */
[----:B------:R-:W-:Y:S02]  /*2300*/  UIMAD.WIDE.U32 UR18, UR37, UR12, URZ ;  /* 0x0000000c251272a5 */ /* 0x000fe4000f8e00ff */
[----:B------:R-:W-:-:S03]  /*2310*/  UIMAD.WIDE.U32 UR22, UR8, UR10, URZ ;  /* 0x0000000a081672a5 */ /* 0x000fc6000f8e00ff */
[----:B------:R-:W-:Y:S01]  /*2320*/  UMOV UR16, UR17 ;  /* 0x0000001100107c82 */ /* 0x000fe20008000000 */
[----:B------:R-:W-:Y:S02]  /*2330*/  USHF.R.U32.HI UR4, URZ, UR26, UR4 ;  /* 0x0000001aff047299 */ /* 0x000fe40008011604 */
[----:B------:R-:W-:Y:S01]  /*2340*/  @UP3 USHF.R.U32.HI UR7, URZ, UR11, UR16 ;  /* 0x0000000bff073299 */ /* 0x000fe20008011610 */
[----:B------:R-:W-:Y:S01]  /*2350*/  UMOV UR18, UR19 ;  /* 0x0000001300127c82 */ /* 0x000fe20008000000 */
[----:B------:R-:W-:Y:S01]  /*2360*/  UMOV UR22, UR23 ;  /* 0x0000001700167c82 */ /* 0x000fe20008000000 */
[----:B------:R-:W-:Y:S02]  /*2370*/  USHF.R.U32.HI UR13, URZ, UR13, UR18 ;  /* 0x0000000dff0d7299 */ /* 0x000fe40008011612 */
[----:B------:R-:W-:Y:S02]  /*2380*/  USEL UR4, UR27, UR4, !UP0 ;  /* 0x000000041b047287 */ /* 0x000fe4000c000000 */
[----:B------:R-:W-:-:S02]  /*2390*/  @UP3 USHF.R.U32.HI UR8, URZ, UR11, UR22 ;  /* 0x0000000bff083299 */ /* 0x000fc40008011616 */
[----:B------:R-:W-:Y:S02]  /*23a0*/  UIMAD UR9, UR42, UR7, URZ ;  /* 0x000000072a0972a4 */ /* 0x000fe4000f8e02ff */
[----:B------:R-:W-:Y:S02]  /*23b0*/  USEL UR7, UR37, UR13, !UP2 ;  /* 0x0000000d25077287 */ /* 0x000fe4000d000000 */
[----:B------:R-:W-:Y:S02]  /*23c0*/  UIMAD UR12, UR42, UR8, URZ ;  /* 0x000000082a0c72a4 */ /* 0x000fe4000f8e02ff */
[----:B------:R-:W-:Y:S02]  /*23d0*/  UISETP.GE.AND UP0, UPT, UR4, UR9, UPT ;  /* 0x000000090400728c */ /* 0x000fe4000bf06270 */
[----:B------:R-:W-:Y:S02]  /*23e0*/  UIMAD.WIDE.U32 UR16, UR4, UR10, URZ ;  /* 0x0000000a041072a5 */ /* 0x000fe4000f8e00ff */
[----:B------:R-:W-:-:S02]  /*23f0*/  UISETP.GE.OR UP0, UPT, UR7, UR12, UP0 ;  /* 0x0000000c0700728c */ /* 0x000fc40008706670 */
[----:B------:R-:W-:Y:S02]  /*2400*/  UIMAD.WIDE.U32 UR12, UR7, UR10, URZ ;  /* 0x0000000a070c72a5 */ /* 0x000fe4000f8e00ff */
[----:B------:R-:W-:Y:S01]  /*2410*/  UIADD3 UR15, UPT, UPT, -UR4, URZ, URZ ;  /* 0x000000ff040f7290 */ /* 0x000fe2000fffe1ff */
[----:B------:R-:W-:Y:S01]  /*2420*/  UMOV UR10, UR17 ;  /* 0x00000011000a7c82 */ /* 0x000fe20008000000 */
[----:B------:R-:W-:Y:S02]  /*2430*/  UIADD3 UR12, UPT, UPT, -UR7, URZ, URZ ;  /* 0x000000ff070c7290 */ /* 0x000fe4000fffe1ff */
[----:B------:R-:W-:-:S03]  /*2440*/  USHF.R.U32.HI UR10, URZ, UR11, UR10 ;  /* 0x0000000bff0a7299 */ /* 0x000fc6000801160a */
[----:B------:R-:W-:Y:S01]  /*2450*/  @!UP0 UMOV UR9, UR13 ;  /* 0x0000000d00098c82 */ /* 0x000fe20008000000 */
[----:B------:R-:W-:Y:S02]  /*2460*/  UIMAD UR15, UR14, UR15, UR27 ;  /* 0x0000000f0e0f72a4 */ /* 0x000fe4000f8e021b */
[----:B------:R-:W-:Y:S02]  /*2470*/  USEL UR10, UR4, UR10, !UP3 ;  /* 0x0000000a040a7287 */ /* 0x000fe4000d800000 */
[----:B------:R-:W-:Y:S02]  /*2480*/  @!UP0 USHF.R.U32.HI UR9, URZ, UR11, UR9 ;  /* 0x0000000bff098299 */ /* 0x000fe40008011609 */
[----:B------:R-:W-:Y:S02]  /*2490*/  UIADD3 UR11, UPT, UPT, -UR10, URZ, URZ ;  /* 0x000000ff0a0b7290 */ /* 0x000fe4000fffe1ff */
[----:B------:R-:W-:Y:S02]  /*24a0*/  @!UP0 USEL UR9, UR7, UR9, !UP3 ;  /* 0x0000000907098287 */ /* 0x000fe4000d800000 */
[----:B------:R-:W-:-:S02]  /*24b0*/  UIMAD UR11, UR42, UR11, UR4 ;  /* 0x0000000b2a0b72a4 */ /* 0x000fc4000f8e0204 */
[----:B------:R-:W-:Y:S02]  /*24c0*/  @!UP0 UIADD3 UR10, UPT, UPT, UR10, -UR9, URZ ;  /* 0x800000090a0a8290 */ /* 0x000fe4000fffe0ff */
[----:B------:R-:W-:Y:S02]  /*24d0*/  @!UP0 UIMAD UR9, UR11, UR8, UR9 ;  /* 0x000000080b0982a4 */ /* 0x000fe4000f8e0209 */
[----:B------:R-:W-:Y:S02]  /*24e0*/  @!UP0 UIMAD UR4, UR42, UR10, UR7 ;  /* 0x0000000a2a0482a4 */ /* 0x000fe4000f8e0207 */
[----:B------:R-:W-:Y:S02]  /*24f0*/  UIMAD UR8, UR20, UR12, UR37 ;  /* 0x0000000c140872a4 */ /* 0x000fe4000f8e0225 */
[----:B------:R-:W-:Y:S01]  /*2500*/  UIMAD UR27, UR4, UR14, UR15 ;  /* 0x0000000e041b72a4 */ /* 0x000fe2000f8e020f */
[----:B------:R-:W-:Y:S02]  /*2510*/  @!UP0 UMOV UR7, UR9 ;  /* 0x0000000900078c82 */ /* 0x000fe40008000000 */
[----:B------:R-:W-:-:S12]  /*2520*/  UIMAD UR37, UR7, UR20, UR8 ;  /* 0x00000014072572a4 */ /* 0x000fd8000f8e0208 */
.L_x_40:
[----:B------:R-:W2:Y:S02]  /*2530*/  LDCU UR4, c[0x0][0xb30] ;  /* 0x00016600ff0477ac */ /* 0x000ea40008000800 */
[----:B--2---:R-:W-:-:S09]  /*2540*/  UISETP.NE.AND UP0, UPT, UR4, 0x1, UPT ;  /* 0x000000010400788c */ /* 0x004fd2000bf05270 */
[----:B------:R-:W-:Y:S05]  /*2550*/  BRA.U UP0, `(.L_x_41) ;  /* 0x0000000100447547 */ /* 0x000fea000b800000 */
[----:B------:R-:W2:Y:S01]  /*2560*/  LDCU.128 UR12, c[0x0][0xb10] ;  /* 0x00016200ff0c77ac */ /* 0x000ea20008000c00 */
[----:B------:R-:W3:Y:S01]  /*2570*/  LDCU UR16, c[0x0][0xb0c] ;  /* 0x00016180ff1077ac */ /* 0x000ee20008000800 */
[----:B------:R-:W4:Y:S01]  /*2580*/  LDCU UR17, c[0x0][0xb20] ;  /* 0x00016400ff1177ac */ /* 0x000f220008000800 */
[----:B--2---:R-:W-:Y:S02]  /*2590*/  UIMAD.WIDE.U32 UR10, UR37, UR12, URZ ;  /* 0x0000000c250a72a5 */ /* 0x004fe4000f8e00ff */
[----:B------:R-:W-:Y:S02]  /*25a0*/  UIMAD.WIDE.U32 UR8, UR27, UR15, URZ ;  /* 0x0000000f1b0872a5 */ /* 0x000fe4000f8e00ff */
[----:B---3--:R-:W-:Y:S02]  /*25b0*/  UISETP.NE.AND UP2, UPT, UR16, 0x1, UPT ;  /* 0x000000011000788c */ /* 0x008fe4000bf45270 */
[----:B------:R-:W-:Y:S01]  /*25c0*/  UISETP.NE.AND UP0, UPT, UR14, 0x1, UPT ;  /* 0x000000010e00788c */ /* 0x000fe2000bf05270 */
[----:B------:R-:W-:-:S02]  /*25d0*/  UMOV UR7, UR11 ;  /* 0x0000000b00077c82 */ /* 0x000fc40008000000 */
[----:B------:R-:W-:Y:S01]  /*25e0*/  UMOV UR4, UR9 ;  /* 0x0000000900047c82 */ /* 0x000fe20008000000 */
[----:B------:R-:W-:Y:S02]  /*25f0*/  USHF.R.U32.HI UR7, URZ, UR13, UR7 ;  /* 0x0000000dff077299 */ /* 0x000fe40008011607 */
[----:B----4-:R-:W-:Y:S02]  /*2600*/  USHF.R.U32.HI UR4, URZ, UR17, UR4 ;  /* 0x00000011ff047299 */ /* 0x010fe40008011604 */
[----:B------:R-:W-:Y:S02]  /*2610*/  USEL UR7, UR37, UR7, !UP2 ;  /* 0x0000000725077287 */ /* 0x000fe4000d000000 */
[----:B------:R-:W-:-:S04]  /*2620*/  USEL UR4, UR27, UR4, !UP0 ;  /* 0x000000041b047287 */ /* 0x000fc8000c000000 */
[----:B------:R-:W-:Y:S02]  /*2630*/  UIADD3 UR8, UPT, UPT, UR7, -UR4, URZ ;  /* 0x8000000407087290 */ /* 0x000fe4000fffe0ff */
[----:B------:R-:W-:Y:S02]  /*2640*/  UIADD3 UR4, UPT, UPT, -UR7, UR4, URZ ;  /* 0x0000000407047290 */ /* 0x000fe4000fffe1ff */
[----:B------:R-:W-:Y:S02]  /*2650*/  UIMAD UR27, UR8, UR14, UR27 ;  /* 0x0000000e081b72a4 */ /* 0x000fe4000f8e021b */
[----:B------:R-:W-:-:S12]  /*2660*/  UIMAD UR37, UR4, UR16, UR37 ;  /* 0x00000010042572a4 */ /* 0x000fd8000f8e0225 */
.L_x_41:
[----:B------:R-:W-:Y:S01]  /*2670*/  VIADD R11, R11, 0x1 ;  /* 0x000000010b0b7836 */ /* 0x000fe20000000000 */
[----:B------:R-:W-:Y:S02]  /*2680*/  R2UR UR7, R48 ;  /* 0x00000000300772ca */ /* 0x000fe400000e0000 */
[----:B------:R-:W-:Y:S02]  /*2690*/  R2UR UR4, R47 ;  /* 0x000000002f0472ca */ /* 0x000fe400000e0000 */
[C---:B------:R-:W-:Y:S02]  /*26a0*/  ISETP.NE.AND P0, PT, R11.reuse, 0x2, PT ;  /* 0x000000020b00780c */ /* 0x040fe40003f05270 */
[----:B------:R-:W-:Y:S02]  /*26b0*/  PLOP3.LUT P1, PT, PT, PT, PT, 0x80, 0x8 ;  /* 0x000000000008781c */ /* 0x000fe40003f2f070 */
[----:B-1----:R-:W-:Y:S02]  /*26c0*/  SEL R0, RZ, 0x1, P0 ;  /* 0x00000001ff007807 */ /* 0x002fe40000000000 */
[----:B------:R-:W-:-:S02]  /*26d0*/  SEL R11, R11, RZ, P0 ;  /* 0x000000ff0b0b7207 */ /* 0x000fc40000000000 */
[----:B------:R-:W-:Y:S01]  /*26e0*/  LOP3.LUT R10, R10, R0, RZ, 0x3c, !PT ;  /* 0x000000000a0a7212 */ /* 0x000fe200078e3cff */
[----:B------:R-:W-:Y:S02]  /*26f0*/  UIADD3 UR26, UPT, UPT, UR37, UR7, URZ ;  /* 0x00000007251a7290 */ /* 0x000fe4000fffe0ff */
[----:B------:R-:W-:Y:S01]  /*2700*/  UIADD3 UR30, UPT, UPT, UR27, UR4, URZ ;  /* 0x000000041b1e7290 */ /* 0x000fe2000fffe0ff */
[----:B------:R-:W-:Y:S11]  /*2710*/  BRA.U UP1, `(.L_x_42) ;  /* 0xfffffff101347547 */ /* 0x000ff6000b83ffff */
[----:B------:R-:W-:Y:S01]  /*2720*/  UIADD3 UR7, UPT, UPT, UR6, 0x28, URZ ;  /* 0x0000002806077890 */ /* 0x000fe2000fffe0ff */
[----:B------:R-:W-:-:S03]  /*2730*/  SHF.L.U32 R2, R12, 0x1f, RZ ;  /* 0x0000001f0c027819 */ /* 0x000fc600000006ff */
[----:B------:R-:W-:-:S09]  /*2740*/  ULEA UR4, UR5, UR7, 0x3 ;  /* 0x0000000705047291 */ /* 0x000fd2000f8e18ff */
[----:B------:R-:W1:Y:S02]  /*2750*/  SYNCS.PHASECHK.TRANS64.TRYWAIT P0, [UR4], R2 ;  /* 0x00000002ff0075a7 */ /* 0x000e640008001104 */
[----:B-1----:R-:W-:Y:S05]  /*2760*/  @!P0 BRA `(.L_x_43) ;  /* 0x0000004c00e08947 */ /* 0x002fea0003800000 */
.L_x_128:
[----:B------:R-:W-:-:S04]  /*2770*/  UIADD3 UR4, UPT, UPT, UR5, 0x1, URZ ;  /* 0x0000000105047890 */ /* 0x000fc8000fffe0ff */
[----:B------:R-:W-:-:S04]  /*2780*/  UISETP.NE.AND UP0, UPT, UR4, 0x5, UPT ;  /* 0x000000050400788c */ /* 0x000fc8000bf05270 */
[----:B------:R-:W-:Y:S02]  /*2790*/  USEL UR6, URZ, 0x1, UP0 ;  /* 0x00000001ff067887 */ /* 0x000fe40008000000 */
[----:B------:R-:W-:-:S04]  /*27a0*/  USEL UR4, UR4, URZ, UP0 ;  /* 0x000000ff04047287 */ /* 0x000fc80008000000 */
[----:B------:R-:W-:Y:S01]  /*27b0*/  ULEA UR5, UR4, UR7, 0x3 ;  /* 0x0000000704057291 */ /* 0x000fe2000f8e18ff */
[----:B-1----:R-:W-:-:S04]  /*27c0*/  LOP3.LUT R2, R12, UR6, RZ, 0x3c, !PT ;  /* 0x000000060c027c12 */ /* 0x002fc8000f8e3cff */
[----:B------:R-:W-:-:S04]  /*27d0*/  SHF.L.U32 R3, R2, 0x1f, RZ ;  /* 0x0000001f02037819 */ /* 0x000fc800000006ff */
[----:B------:R-:W1:Y:S02]  /*27e0*/  SYNCS.PHASECHK.TRANS64.TRYWAIT P0, [UR5], R3 ;  /* 0x00000003ff0075a7 */ /* 0x000e640008001105 */
[----:B-1----:R-:W-:Y:S05]  /*27f0*/  @!P0 BRA `(.L_x_44) ;  /* 0x0000004c00d48947 */ /* 0x002fea0003800000 */
.L_x_130:
[----:B------:R-:W-:-:S04]  /*2800*/  UIADD3 UR4, UPT, UPT, UR4, 0x1, URZ ;  /* 0x0000000104047890 */ /* 0x000fc8000fffe0ff */
[----:B------:R-:W-:-:S04]  /*2810*/  UISETP.NE.AND UP0, UPT, UR4, 0x5, UPT ;  /* 0x000000050400788c */ /* 0x000fc8000bf05270 */
[----:B------:R-:W-:Y:S02]  /*2820*/  USEL UR6, URZ, 0x1, UP0 ;  /* 0x00000001ff067887 */ /* 0x000fe40008000000 */
[----:B------:R-:W-:-:S04]  /*2830*/  USEL UR4, UR4, URZ, UP0 ;  /* 0x000000ff04047287 */ /* 0x000fc80008000000 */
[----:B------:R-:W-:Y:S01]  /*2840*/  ULEA UR5, UR4, UR7, 0x3 ;  /* 0x0000000704057291 */ /* 0x000fe2000f8e18ff */
[----:B------:R-:W-:-:S04]  /*2850*/  LOP3.LUT R2, R2, UR6, RZ, 0x3c, !PT ;  /* 0x0000000602027c12 */ /* 0x000fc8000f8e3cff */
[----:B-1----:R-:W-:-:S04]  /*2860*/  SHF.L.U32 R3, R2, 0x1f, RZ ;  /* 0x0000001f02037819 */ /* 0x002fc800000006ff */
[----:B------:R-:W1:Y:S02]  /*2870*/  SYNCS.PHASECHK.TRANS64.TRYWAIT P0, [UR5], R3 ;  /* 0x00000003ff0075a7 */ /* 0x000e640008001105 */
[----:B-1----:R-:W-:Y:S05]  /*2880*/  @!P0 BRA `(.L_x_45) ;  /* 0x0000004c00c88947 */ /* 0x002fea0003800000 */
.L_x_132:
        /* <DEDUP_REMOVED lines=9> */
.L_x_134:
[----:B------:R-:W-:-:S04]  /*2920*/  UIADD3 UR4, UPT, UPT, UR4, 0x1, URZ ;  /* 0x0000000104047890 */ /* 0x000fc8000fffe0ff */
[----:B------:R-:W-:-:S04]  /*2930*/  UISETP.NE.AND UP0, UPT, UR4, 0x5, UPT ;  /* 0x000000050400788c */ /* 0x000fc8000bf05270 */
[----:B------:R-:W-:Y:S02]  /*2940*/  USEL UR5, URZ, 0x1, UP0 ;  /* 0x00000001ff057887 */ /* 0x000fe40008000000 */
[----:B------:R-:W-:-:S04]  /*2950*/  USEL UR4, UR4, URZ, UP0 ;  /* 0x000000ff04047287 */ /* 0x000fc80008000000 */
[----:B------:R-:W-:Y:S01]  /*2960*/  ULEA UR4, UR4, UR7, 0x3 ;  /* 0x0000000704047291 */ /* 0x000fe2000f8e18ff */
[----:B------:R-:W-:-:S04]  /*2970*/  LOP3.LUT R2, R2, UR5, RZ, 0x3c, !PT ;  /* 0x0000000502027c12 */ /* 0x000fc8000f8e3cff */
[----:B------:R-:W-:Y:S01]  /*2980*/  SHF.L.U32 R2, R2, 0x1f, RZ ;  /* 0x0000001f02027819 */ /* 0x000fe200000006ff */
[----:B-1----:R-:W-:-:S07]  /*2990*/  IMAD.U32 R0, RZ, RZ, UR4 ;  /* 0x00000004ff007e24 */ /* 0x002fce000f8e00ff */
.L_x_47:
[----:B-1----:R1:W2:Y:S02]  /*29a0*/  SYNCS.PHASECHK.TRANS64.TRYWAIT P0, [R0+URZ], R2 ;  /* 0x00000002000075a7 */ /* 0x0022a400080011ff */
[----:B--2---:R-:W-:Y:S05]  /*29b0*/  @!P0 NANOSLEEP.SYNCS 0x989680 ;  /* 0x009896800000895d */ /* 0x004fea0003900000 */
[----:B------:R-:W2:Y:S02]  /*29c0*/  @!P0 SYNCS.PHASECHK.TRANS64 P0, [R0+URZ], R2 ;  /* 0x00000002000085a7 */ /* 0x000ea400080010ff */
[----:B--2---:R-:W-:Y:S05]  /*29d0*/  @P0 EXIT ;  /* 0x000000000000094d */ /* 0x004fea0003800000 */
[----:B------:R-:W-:Y:S05]  /*29e0*/  BRA `(.L_x_47) ;  /* 0xfffffffc00ec7947 */ /* 0x000fea000383ffff */
.L_x_22:
[----:B------:R-:W-:-:S04]  /*29f0*/  UISETP.NE.AND UP0, UPT, UR54, URZ, UPT ;  /* 0x000000ff3600728c */ /* 0x000fc8000bf05270 */
[----:B------:R-:W-:-:S09]  /*2a00*/  UISETP.NE.OR UP0, UPT, UR18, 0x1, UP0 ;  /* 0x000000011200788c */ /* 0x000fd20008705670 */
[----:B------:R-:W-:Y:S05]  /*2a10*/  BRA.U UP0, `(.L_x_48) ;  /* 0x0000000500487547 */ /* 0x000fea000b800000 */
[----:B------:R-:W-:Y:S01]  /*2a20*/  ISETP.GE.U32.AND P2, PT, R0, 0x2, PT ;  /* 0x000000020000780c */ /* 0x000fe20003f46070 */
[----:B------:R-:W-:Y:S01]  /*2a30*/  IMAD.MOV.U32 R12, RZ, RZ, 0x1 ;  /* 0x00000001ff0c7424 */ /* 0x000fe200078e00ff */
[----:B------:R-:W-:Y:S02]  /*2a40*/  CS2R R10, SRZ ;  /* 0x00000000000a7805 */ /* 0x000fe4000001ff00 */
[----:B------:R-:W-:Y:S01]  /*2a50*/  CS2R R8, SRZ ;  /* 0x0000000000087805 */ /* 0x000fe2000001ff00 */
[----:B------:R-:W-:Y:S01]  /*2a60*/  UMOV UR6, 0x400 ;  /* 0x0000040000067882 */ /* 0x000fe20000000000 */
[----:B------:R-:W-:Y:S01]  /*2a70*/  UMOV UR5, URZ ;  /* 0x000000ff00057c82 */ /* 0x000fe20008000000 */
[----:B------:R-:W-:-:S12]  /*2a80*/  ULEA UR6, UR54, UR6, 0x18 ;  /* 0x0000000636067291 */ /* 0x000fd8000f8ec0ff */
.L_x_52:
[----:B------:R-:W-:Y:S02]  /*2a90*/  LEA R2, R8, UR6, 0x3 ;  /* 0x0000000608027c11 */ /* 0x000fe4000f8e18ff */
[----:B------:R-:W-:-:S03]  /*2aa0*/  SHF.L.U32 R4, R9, 0x1f, RZ ;  /* 0x0000001f09047819 */ /* 0x000fc600000006ff */
[----:B------:R-:W-:Y:S01]  /*2ab0*/  VIADD R5, R2, 0x100 ;  /* 0x0000010002057836 */ /* 0x000fe20000000000 */
[----:B------:R-:W2:Y:S02]  /*2ac0*/  SYNCS.PHASECHK.TRANS64.TRYWAIT P0, [R2+URZ+0xf0], R4 ;  /* 0x0000f004020075a7 */ /* 0x000ea400080011ff */
[----:B--2---:R-:W-:Y:S05]  /*2ad0*/  @!P0 BRA `(.L_x_49) ;  /* 0x0000004c00648947 */ /* 0x004fea0003800000 */
.L_x_135:
[----:B------:R-:W-:Y:S01]  /*2ae0*/  ULEA UR4, UR5, UR6, 0x3 ;  /* 0x0000000605047291 */ /* 0x000fe2000f8e18ff */
[----:B--2---:R-:W-:Y:S01]  /*2af0*/  PRMT R2, RZ, 0x654, R5 ;  /* 0x00000654ff027816 */ /* 0x004fe20000000005 */
[----:B------:R-:W-:Y:S01]  /*2b00*/  @!P2 IMAD.MOV.U32 R4, RZ, RZ, 0x10 ;  /* 0x00000010ff04a424 */ /* 0x000fe200078e00ff */
[----:B------:R-:W-:Y:S01]  /*2b10*/  SHF.L.U32 R5, R12, 0x1f, RZ ;  /* 0x0000001f0c057819 */ /* 0x000fe200000006ff */
[----:B------:R-:W-:Y:S01]  /*2b20*/  UIADD3 UR7, UPT, UPT, UR4, 0x90, URZ ;  /* 0x0000009004077890 */ /* 0x000fe2000fffe0ff */
[----:B------:R2:W-:Y:S05]  /*2b30*/  SYNCS.ARRIVE.TRANS64.RED.A1T0 RZ, [R2+URZ], RZ ;  /* 0x000000ff02ff79a7 */ /* 0x0005ea00081004ff */
[----:B------:R-:W-:Y:S01]  /*2b40*/  IMAD.U32 R6, RZ, RZ, UR7 ;  /* 0x00000007ff067e24 */ /* 0x000fe2000f8e00ff */
[----:B------:R-:W3:Y:S04]  /*2b50*/  SYNCS.PHASECHK.TRANS64.TRYWAIT P0, [UR4+0xa0], R5 ;  /* 0x0000a005ff0075a7 */ /* 0x000ee80008001104 */
[----:B------:R-:W-:Y:S01]  /*2b60*/  PRMT R6, R0, 0x654, R6 ;  /* 0x0000065400067816 */ /* 0x000fe20000000006 */
[----:B--23--:R-:W-:Y:S06]  /*2b70*/  @!P0 BRA `(.L_x_50) ;  /* 0x0000004c00508947 */ /* 0x00cfec0003800000 */
.L_x_137:
[----:B------:R-:W-:Y:S01]  /*2b80*/  ULEA UR8, UR5, UR6, 0x4 ;  /* 0x0000000605087291 */ /* 0x000fe2000f8e20ff */
[----:B------:R-:W-:Y:S01]  /*2b90*/  SEL R3, R6, R3, !P2 ;  /* 0x0000000306037207 */ /* 0x000fe20005000000 */
[----:B------:R-:W-:Y:S01]  /*2ba0*/  UIADD3 UR9, UPT, UPT, UR4, 0x90, URZ ;  /* 0x0000009004097890 */ /* 0x000fe2000fffe0ff */
[----:B--2---:R-:W-:Y:S01]  /*2bb0*/  LEA R2, R11, UR6, 0x3 ;  /* 0x000000060b027c11 */ /* 0x004fe2000f8e18ff */
[----:B------:R-:W-:Y:S01]  /*2bc0*/  UIADD3 UR8, UPT, UPT, UR8, 0x120, URZ ;  /* 0x0000012008087890 */ /* 0x000fe2000fffe0ff */
[----:B------:R2:W-:Y:S01]  /*2bd0*/  @!P2 SYNCS.ARRIVE.TRANS64.RED RZ, [R3+URZ], R4 ;  /* 0x0000000403ffa9a7 */ /* 0x0005e200080004ff */
[----:B------:R-:W-:Y:S01]  /*2be0*/  UIADD3 UR4, UPT, UPT, UR5, 0x1, URZ ;  /* 0x0000000105047890 */ /* 0x000fe2000fffe0ff */
[----:B------:R-:W-:-:S03]  /*2bf0*/  VIADD R8, R8, 0x1 ;  /* 0x0000000108087836 */ /* 0x000fc60000000000 */
[----:B------:R-:W-:Y:S02]  /*2c00*/  UISETP.NE.AND UP0, UPT, UR4, 0x2, UPT ;  /* 0x000000020400788c */ /* 0x000fe4000bf05270 */
[----:B------:R-:W-:Y:S01]  /*2c10*/  ISETP.NE.AND P0, PT, R8, 0x2, PT ;  /* 0x000000020800780c */ /* 0x000fe20003f05270 */
[----:B------:R-:W-:Y:S06]  /*2c20*/  UGETNEXTWORKID.BROADCAST [UR8], [UR9] ;  /* 0x00000000080073ca */ /* 0x000fec0008000100 */
[----:B------:R-:W-:Y:S02]  /*2c30*/  USEL UR7, URZ, 0x1, UP0 ;  /* 0x00000001ff077887 */ /* 0x000fe40008000000 */
[----:B------:R-:W-:-:S04]  /*2c40*/  USEL UR5, UR4, URZ, UP0 ;  /* 0x000000ff04057287 */ /* 0x000fc80008000000 */
[----:B------:R-:W-:Y:S02]  /*2c50*/  LOP3.LUT R12, R12, UR7, RZ, 0x3c, !PT ;  /* 0x000000070c0c7c12 */ /* 0x000fe4000f8e3cff */
[----:B--2---:R-:W-:-:S04]  /*2c60*/  SHF.L.U32 R4, R10, 0x1f, RZ ;  /* 0x0000001f0a047819 */ /* 0x004fc800000006ff */
[----:B------:R-:W2:Y:S02]  /*2c70*/  SYNCS.PHASECHK.TRANS64.TRYWAIT P1, [R2+URZ+0x90], R4 ;  /* 0x00009004020075a7 */ /* 0x000ea400080211ff */
[----:B--2---:R-:W-:Y:S05]  /*2c80*/  @!P1 BRA `(.L_x_51) ;  /* 0x0000004c00249947 */ /* 0x004fea0003800000 */
.L_x_138:
[C---:B--2---:R-:W-:Y:S01]  /*2c90*/  LEA R4, R11.reuse, UR6, 0x4 ;  /* 0x000000060b047c11 */ /* 0x044fe2000f8e20ff */
[----:B------:R-:W-:Y:S01]  /*2ca0*/  VIADD R2, R2, 0xa0 ;  /* 0x000000a002027836 */ /* 0x000fe20000000000 */
[----:B------:R-:W-:Y:S01]  /*2cb0*/  SEL R8, R8, RZ, P0 ;  /* 0x000000ff08087207 */ /* 0x000fe20000000000 */
[----:B------:R-:W-:-:S03]  /*2cc0*/  VIADD R11, R11, 0x1 ;  /* 0x000000010b0b7836 */ /* 0x000fc60000000000 */
[----:B------:R-:W2:Y:S01]  /*2cd0*/  LDS.128 R4, [R4+0x120] ;  /* 0x0001200004047984 */ /* 0x000ea20000000c00 */
[----:B------:R-:W-:Y:S02]  /*2ce0*/  PRMT R2, RZ, 0x654, R2 ;  /* 0x00000654ff027816 */ /* 0x000fe40000000002 */
[C---:B------:R-:W-:Y:S01]  /*2cf0*/  ISETP.NE.AND P1, PT, R11.reuse, 0x2, PT ;  /* 0x000000020b00780c */ /* 0x040fe20003f25270 */
[----:B------:R-:W-:Y:S01]  /*2d00*/  @!PT LDS RZ, [RZ] ;  /* 0x00000000fffff984 */ /* 0x000fe20000000800 */
[----:B------:R-:W-:Y:S01]  /*2d10*/  @!PT LDS RZ, [RZ] ;  /* 0x00000000fffff984 */ /* 0x000fe20000000800 */
[----:B------:R-:W-:Y:S01]  /*2d20*/  @!PT LDS RZ, [RZ] ;  /* 0x00000000fffff984 */ /* 0x000fe20000000800 */
[----:B------:R-:W-:Y:S01]  /*2d30*/  @!PT LDS RZ, [RZ] ;  /* 0x00000000fffff984 */ /* 0x000fe20000000800 */
[----:B------:R3:W-:Y:S06]  /*2d40*/  MEMBAR.ALL.CTA ;  /* 0x0000000000007992 */ /* 0x0007ec0000008000 */
[----:B---3--:R-:W3:Y:S01]  /*2d50*/  FENCE.VIEW.ASYNC.S ;  /* 0x00000000000073c6 */ /* 0x008ee20000000000 */
[----:B------:R-:W-:Y:S01]  /*2d60*/  SEL R11, R11, RZ, P1 ;  /* 0x000000ff0b0b7207 */ /* 0x000fe20000800000 */
[----:B---3--:R3:W-:Y:S01]  /*2d70*/  SYNCS.ARRIVE.TRANS64.RED.A1T0 RZ, [R2+URZ], RZ ;  /* 0x000000ff02ff79a7 */ /* 0x0087e200081004ff */
[----:B--2---:R-:W-:-:S02]  /*2d80*/  LOP3.LUT P3, RZ, R6, 0x1, RZ, 0xc0, !PT ;  /* 0x0000000106ff7812 */ /* 0x004fc4000786c0ff */
[----:B------:R-:W-:-:S04]  /*2d90*/  SEL R4, RZ, 0x1, P1 ;  /* 0x00000001ff047807 */ /* 0x000fc80000800000 */
[----:B------:R-:W-:Y:S02]  /*2da0*/  LOP3.LUT R10, R10, R4, RZ, 0x3c, !PT ;  /* 0x000000040a0a7212 */ /* 0x000fe400078e3cff */
[----:B---3--:R-:W-:-:S04]  /*2db0*/  SEL R2, RZ, 0x1, P0 ;  /* 0x00000001ff027807 */ /* 0x008fc80000000000 */
[----:B------:R-:W-:Y:S01]  /*2dc0*/  LOP3.LUT R9, R9, R2, RZ, 0x3c, !PT ;  /* 0x0000000209097212 */ /* 0x000fe200078e3cff */
[----:B------:R-:W-:Y:S06]  /*2dd0*/  @P3 BRA `(.L_x_52) ;  /* 0xfffffffc002c3947 */ /* 0x000fec000383ffff */
[----:B------:R-:W-:Y:S01]  /*2de0*/  ULEA UR4, UR5, UR6, 0x3 ;  /* 0x0000000605047291 */ /* 0x000fe2000f8e18ff */
[----:B------:R-:W-:-:S08]  /*2df0*/  SHF.L.U32 R2, R12, 0x1f, RZ ;  /* 0x0000001f0c027819 */ /* 0x000fd000000006ff */
[----:B------:R-:W2:Y:S02]  /*2e00*/  SYNCS.PHASECHK.TRANS64 P0, [UR4+0xa0], R2 ;  /* 0x0000a002ff0075a7 */ /* 0x000ea40008001004 */
[----:B--2---:R-:W-:Y:S05]  /*2e10*/  @P0 BRA `(.L_x_53) ;  /* 0x0000000000080947 */ /* 0x004fea0003800000 */
[----:B------:R-:W2:Y:S02]  /*2e20*/  SYNCS.PHASECHK.TRANS64.TRYWAIT P0, [UR4+0xa0], R2 ;  /* 0x0000a002ff0075a7 */ /* 0x000ea40008001104 */
[----:B--2---:R-:W-:Y:S05]  /*2e30*/  @!P0 BRA `(.L_x_54) ;  /* 0x0000004800cc8947 */ /* 0x004fea0003800000 */
.L_x_53:
[----:B------:R-:W-:-:S04]  /*2e40*/  UIADD3 UR7, UPT, UPT, UR5, 0x1, URZ ;  /* 0x0000000105077890 */ /* 0x000fc8000fffe0ff */
[----:B------:R-:W-:-:S04]  /*2e50*/  UISETP.NE.AND UP0, UPT, UR7, 0x2, UPT ;  /* 0x000000020700788c */ /* 0x000fc8000bf05270 */
[----:B------:R-:W-:Y:S02]  /*2e60*/  USEL UR8, URZ, 0x1, UP0 ;  /* 0x00000001ff087887 */ /* 0x000fe40008000000 */
[----:B------:R-:W-:-:S04]  /*2e70*/  USEL UR7, UR7, URZ, UP0 ;  /* 0x000000ff07077287 */ /* 0x000fc80008000000 */
[----:B------:R-:W-:Y:S01]  /*2e80*/  ULEA UR7, UR7, UR6, 0x3 ;  /* 0x0000000607077291 */ /* 0x000fe2000f8e18ff */
[----:B--2---:R-:W-:-:S04]  /*2e90*/  LOP3.LUT R2, R12, UR8, RZ, 0x3c, !PT ;  /* 0x000000080c027c12 */ /* 0x004fc8000f8e3cff */
[----:B------:R-:W-:-:S04]  /*2ea0*/  SHF.L.U32 R0, R2, 0x1f, RZ ;  /* 0x0000001f02007819 */ /* 0x000fc800000006ff */
[----:B------:R-:W2:Y:S02]  /*2eb0*/  SYNCS.PHASECHK.TRANS64 P0, [UR7+0xa0], R0 ;  /* 0x0000a000ff0075a7 */ /* 0x000ea40008001007 */
[----:B-12---:R-:W-:Y:S05]  /*2ec0*/  @P0 EXIT ;  /* 0x000000000000094d */ /* 0x006fea0003800000 */
[----:B------:R-:W-:Y:S02]  /*2ed0*/  SHF.L.U32 R2, R2, 0x1f, RZ ;  /* 0x0000001f02027819 */ /* 0x000fe400000006ff */
[----:B------:R-:W-:-:S07]  /*2ee0*/  MOV R0, UR7 ;  /* 0x0000000700007c02 */ /* 0x000fce0008000f00 */
.L_x_55:
[----:B-1----:R1:W2:Y:S02]  /*2ef0*/  SYNCS.PHASECHK.TRANS64.TRYWAIT P0, [R0+URZ+0xa0], R2 ;  /* 0x0000a002000075a7 */ /* 0x0022a400080011ff */
[----:B--2---:R-:W-:Y:S05]  /*2f00*/  @!P0 NANOSLEEP.SYNCS 0x989680 ;  /* 0x009896800000895d */ /* 0x004fea0003900000 */
[----:B------:R-:W2:Y:S02]  /*2f10*/  @!P0 SYNCS.PHASECHK.TRANS64 P0, [R0+URZ+0xa0], R2 ;  /* 0x0000a002000085a7 */ /* 0x000ea400080010ff */
[----:B--2---:R-:W-:Y:S05]  /*2f20*/  @P0 EXIT ;  /* 0x000000000000094d */ /* 0x004fea0003800000 */
[----:B------:R-:W-:Y:S05]  /*2f30*/  BRA `(.L_x_55) ;  /* 0xfffffffc00ec7947 */ /* 0x000fea000383ffff */
.L_x_48:
[----:B------:R-:W-:Y:S05]  /*2f40*/  BRA.U UP4, `(.L_x_56) ;  /* 0x0000000d049c7547 */ /* 0x000fea000b800000 */
[----:B------:R-:W-:Y:S01]  /*2f50*/  UMOV UR4, 0x40 ;  /* 0x0000004000047882 */ /* 0x000fe20000000000 */
[----:B------:R-:W-:Y:S01]  /*2f60*/  NOP ;  /* 0x0000000000007918 */ /* 0x000fe20000000000 */
[----:B------:R-:W-:Y:S01]  /*2f70*/  ULEA UR5, UR54, UR4, 0x18 ;  /* 0x0000000436057291 */ /* 0x000fe2000f8ec0ff */
[----:B------:R-:W-:Y:S02]  /*2f80*/  UMOV UR6, 0x400 ;  /* 0x0000040000067882 */ /* 0x000fe40000000000 */
[----:B------:R-:W-:-:S06]  /*2f90*/  ULEA UR6, UR54, UR6, 0x18 ;  /* 0x0000000636067291 */ /* 0x000fcc000f8ec0ff */
[----:B------:R-:W2:Y:S02]  /*2fa0*/  LDS.U8 R0, [UR5+0x1c] ;  /* 0x00001c05ff007984 */ /* 0x000ea40008000000 */
[----:B--2---:R-:W-:-:S13]  /*2fb0*/  ISETP.NE.AND P0, PT, R0, RZ, PT ;  /* 0x000000ff0000720c */ /* 0x004fda0003f05270 */
[----:B------:R-:W-:Y:S05]  /*2fc0*/  @P0 BRA `(.L_x_57) ;  /* 0x0000000000580947 */ /* 0x000fea0003800000 */
[----:B------:R-:W-:-:S13]  /*2fd0*/  ELECT P0, URZ, PT ;  /* 0x0000000000ff782f */ /* 0x000fda0003800000 */
[----:B------:R-:W-:Y:S05]  /*2fe0*/  @!P0 BRA `(.L_x_58) ;  /* 0x0000000000608947 */ /* 0x000fea0003800000 */
[----:B------:R-:W-:Y:S01]  /*2ff0*/  UMOV UR4, 0x10 ;  /* 0x0000001000047882 */ /* 0x000fe20000000000 */
[----:B------:R-:W-:Y:S01]  /*3000*/  HFMA2 R0, -RZ, RZ, 0, 5.9604644775390625e-08 ;  /* 0x00000001ff007431 */ /* 0x000fe200000001ff */
[----:B------:R-:W-:-:S03]  /*3010*/  MOV R3, 0xffff ;  /* 0x0000ffff00037802 */ /* 0x000fc60000000f00 */
[----:B------:R-:W-:Y:S04]  /*3020*/  DEPBAR.LE SB2, 0x36 ;  /* 0x0000ad800000791a */ /* 0x000fe80000000000 */
[----:B------:R-:W2:Y:S02]  /*3030*/  UTCATOMSWS.FIND_AND_SET.ALIGN UP0, UR4, UR4 ;  /* 0x00000004000475e3 */ /* 0x000ea40008000800 */
[----:B--2---:R-:W-:Y:S01]  /*3040*/  MOV R4, UR4 ;  /* 0x0000000400047c02 */ /* 0x004fe20008000f00 */
[----:B------:R-:W-:Y:S06]  /*3050*/  BRA.U UP0, `(.L_x_59) ;  /* 0x0000000100187547 */ /* 0x000fec000b800000 */
.L_x_60:
[----:B------:R-:W-:Y:S05]  /*3060*/  NANOSLEEP 0x64 ;  /* 0x000000640000795d */ /* 0x000fea0003800000 */
[----:B------:R-:W-:-:S05]  /*3070*/  UMOV UR4, 0x10 ;  /* 0x0000001000047882 */ /* 0x000fca0000000000 */
[----:B------:R-:W-:Y:S04]  /*3080*/  DEPBAR.LE SB2, 0x36 ;  /* 0x0000ad800000791a */ /* 0x000fe80000000000 */
[----:B------:R-:W2:Y:S02]  /*3090*/  UTCATOMSWS.FIND_AND_SET.ALIGN UP0, UR4, UR4 ;  /* 0x00000004000475e3 */ /* 0x000ea40008000800 */
[----:B--2---:R-:W-:Y:S01]  /*30a0*/  MOV R4, UR4 ;  /* 0x0000000400047c02 */ /* 0x004fe20008000f00 */
[----:B------:R-:W-:Y:S05]  /*30b0*/  BRA.U !UP0, `(.L_x_60) ;  /* 0xfffffffd08e87547 */ /* 0x000fea000b83ffff */
.L_x_59:
[-C--:B------:R-:W-:Y:S02]  /*30c0*/  SHF.L.U32 R3, R3, R4.reuse, RZ ;  /* 0x0000000403037219 */ /* 0x080fe400000006ff */
[----:B------:R-:W-:Y:S01]  /*30d0*/  SHF.L.U32 R0, R0, R4, RZ ;  /* 0x0000000400007219 */ /* 0x000fe200000006ff */
[----:B------:R-:W-:Y:S02]  /*30e0*/  IMAD.SHL.U32 R4, R4, 0x20, RZ ;  /* 0x0000002004047824 */ /* 0x000fe400078e00ff */
[----:B------:R2:W-:Y:S04]  /*30f0*/  ATOMS.OR RZ, [UR5+0x14], R3 ;  /* 0x00001403ffff798c */ /* 0x0005e8000b000005 */
[----:B------:R2:W-:Y:S04]  /*3100*/  ATOMS.OR RZ, [UR5+0x18], R0 ;  /* 0x00001800ffff798c */ /* 0x0005e8000b000005 */
[----:B------:R2:W-:Y:S01]  /*3110*/  STS [UR6+0x140], R4 ;  /* 0x00014004ff007988 */ /* 0x0005e20008000806 */
[----:B------:R-:W-:Y:S05]  /*3120*/  BRA `(.L_x_58) ;  /* 0x0000000000107947 */ /* 0x000fea0003800000 */
.L_x_57:
[----:B------:R-:W-:Y:S02]  /*3130*/  MOV R0, 0xffffffff ;  /* 0xffffffff00007802 */ /* 0x000fe40000000f00 */
[----:B------:R-:W-:-:S03]  /*3140*/  MOV R4, 0x3170 ;  /* 0x0000317000047802 */ /* 0x000fc60000000f00 */
[----:B------:R2:W-:Y:S04]  /*3150*/  STS [UR6+0x140], R0 ;  /* 0x00014000ff007988 */ /* 0x0005e80008000806 */
[----:B-12--5:R-:W-:Y:S05]  /*3160*/  CALL.REL.NOINC `($__internal_1_$__cuda_sm10x_tcgen05_guardrail_trap_phase_invalid_during_alloc) ;  /* 0x0000004c00a47944 */ /* 0x026fea0003c00000 */
.L_x_58:
[----:B------:R-:W-:Y:S05]  /*3170*/  WARPSYNC.ALL ;  /* 0x0000000000007948 */ /* 0x000fea0003800000 */
[----:B------:R-:W3:Y:S01]  /*3180*/  S2UR UR4, SR_CgaCtaId ;  /* 0x00000000000479c3 */ /* 0x000ee20000008800 */
[----:B------:R-:W-:Y:S01]  /*3190*/  UMOV UR17, 0x400 ;  /* 0x0000040000117882 */ /* 0x000fe20000000000 */
[----:B------:R-:W-:-:S06]  /*31a0*/  NOP ;  /* 0x0000000000007918 */ /* 0x000fcc0000000000 */
[----:B------:R-:W-:Y:S06]  /*31b0*/  BAR.ARV 0x6, 0xa0 ;  /* 0x0182800000007b1d */ /* 0x000fec0000002000 */
[----:B------:R-:W4:Y:S01]  /*31c0*/  LDCU UR5, c[0x0][0x38c] ;  /* 0x00007180ff0577ac */ /* 0x000f220008000800 */
[----:B------:R-:W-:Y:S01]  /*31d0*/  LOP3.LUT R2, R2, 0xffff, RZ, 0xc0, !PT ;  /* 0x0000ffff02027812 */ /* 0x000fe200078ec0ff */
[----:B------:R-:W-:Y:S01]  /*31e0*/  IMAD.MOV.U32 R11, RZ, RZ, 0x1 ;  /* 0x00000001ff0b7424 */ /* 0x000fe200078e00ff */
[----:B------:R-:W-:Y:S01]  /*31f0*/  CS2R R8, SRZ ;  /* 0x0000000000087805 */ /* 0x000fe2000001ff00 */
[----:B------:R-:W1:Y:S01]  /*3200*/  LDCU UR8, c[0x0][0x38c] ;  /* 0x00007180ff0877ac */ /* 0x000e620008000800 */
[----:B------:R-:W-:Y:S01]  /*3210*/  R2UR UR19, R2 ;  /* 0x00000000021372ca */ /* 0x000fe200000e0000 */
[----:B------:R-:W-:Y:S01]  /*3220*/  IMAD.MOV.U32 R10, RZ, RZ, RZ ;  /* 0x000000ffff0a7224 */ /* 0x000fe200078e00ff */
[----:B------:R-:W-:Y:S01]  /*3230*/  UMOV UR22, URZ ;  /* 0x000000ff00167c82 */ /* 0x000fe20008000000 */
[----:B------:R-:W-:Y:S01]  /*3240*/  UMOV UR14, URZ ;  /* 0x000000ff000e7c82 */ /* 0x000fe20008000000 */
[----:B---3--:R-:W-:Y:S01]  /*3250*/  ULEA UR17, UR4, UR17, 0x18 ;  /* 0x0000001104117291 */ /* 0x008fe2000f8ec0ff */
[----:B------:R-:W-:Y:S01]  /*3260*/  UMOV UR26, 0x0 ;  /* 0x00000000001a7882 */ /* 0x000fe20000000000 */
[----:B------:R-:W-:-:S02]  /*3270*/  UMOV UR27, 0x4100490 ;  /* 0x04100490001b7882 */ /* 0x000fc40000000000 */
[----:B------:R-:W-:Y:S02]  /*3280*/  UIADD3 UR6, UPT, UPT, UR17, 0x3400, URZ ;  /* 0x0000340011067890 */ /* 0x000fe4000fffe0ff */
[----:B------:R-:W-:Y:S02]  /*3290*/  UIADD3 UR7, UPT, UPT, UR17, 0x8400, URZ ;  /* 0x0000840011077890 */ /* 0x000fe4000fffe0ff */
[----:B----4-:R-:W-:Y:S01]  /*32a0*/  UIADD3 UR5, UPT, UPT, UR5, 0x1f, URZ ;  /* 0x0000001f05057890 */ /* 0x010fe2000fffe0ff */
[----:B--2---:R-:W2:Y:S01]  /*32b0*/  LDS R0, [UR17+0x140] ;  /* 0x00014011ff007984 */ /* 0x004ea20008000800 */
[----:B------:R-:W-:Y:S02]  /*32c0*/  USHF.R.U32.HI UR6, URZ, 0x4, UR6 ;  /* 0x00000004ff067899 */ /* 0x000fe40008011606 */
[----:B------:R-:W-:Y:S02]  /*32d0*/  USHF.R.S32.HI UR4, URZ, 0x1f, UR5 ;  /* 0x0000001fff047899 */ /* 0x000fe40008011405 */
[----:B------:R-:W-:-:S02]  /*32e0*/  ULOP3.LUT UR6, UR6, 0x3fff, URZ, 0xc0, !UPT ;  /* 0x00003fff06067892 */ /* 0x000fc4000f8ec0ff */
[----:B------:R-:W-:Y:S02]  /*32f0*/  ULEA.HI UR4, UR4, UR5, URZ, 0x5 ;  /* 0x0000000504047291 */ /* 0x000fe4000f8f28ff */
[----:B------:R-:W-:Y:S02]  /*3300*/  USHF.R.U32.HI UR5, URZ, 0x4, UR7 ;  /* 0x00000004ff057899 */ /* 0x000fe40008011607 */
[----:B------:R-:W-:Y:S02]  /*3310*/  USHF.R.S32.HI UR28, URZ, 0x5, UR4 ;  /* 0x00000005ff1c7899 */ /* 0x000fe40008011404 */
[----:B------:R-:W-:Y:S02]  /*3320*/  ULOP3.LUT UR5, UR5, 0x3fff, URZ, 0xc0, !UPT ;  /* 0x00003fff05057892 */ /* 0x000fe4000f8ec0ff */
[----:B------:R-:W-:Y:S02]  /*3330*/  UISETP.LT.AND UP0, UPT, UR28, 0x1, UPT ;  /* 0x000000011c00788c */ /* 0x000fe4000bf01270 */
[----:B------:R-:W-:-:S02]  /*3340*/  ULOP3.LUT UR20, UR6, 0x10000, URZ, 0xfc, !UPT ;  /* 0x0001000006147892 */ /* 0x000fc4000f8efcff */
[----:B------:R-:W-:Y:S02]  /*3350*/  USEL UR29, UR28, 0x1, !UP0 ;  /* 0x000000011c1d7887 */ /* 0x000fe4000c000000 */
[----:B------:R-:W-:Y:S02]  /*3360*/  ULOP3.LUT UR21, UR5, 0x10000, URZ, 0xfc, !UPT ;  /* 0x0001000005157892 */ /* 0x000fe4000f8efcff */
[----:B------:R-:W-:Y:S02]  /*3370*/  UIADD3 UR29, UPT, UPT, -UR29, URZ, URZ ;  /* 0x000000ff1d1d7290 */ /* 0x000fe4000fffe1ff */
[----:B-1----:R-:W-:Y:S01]  /*3380*/  UISETP.GE.AND UP4, UPT, UR8, 0x1, UPT ;  /* 0x000000010800788c */ /* 0x002fe2000bf86270 */
[----:B------:R-:W-:Y:S01]  /*3390*/  UMOV UR24, 0x0 ;  /* 0x0000000000187882 */ /* 0x000fe20000000000 */
[----:B------:R-:W-:Y:S01]  /*33a0*/  UMOV UR25, 0x4100490 ;  /* 0x0410049000197882 */ /* 0x000fe20000000000 */
[----:B--2---:R-:W-:-:S15]  /*33b0*/  R2UR UR30, R0 ;  /* 0x00000000001e72ca */ /* 0x004fde00000e0000 */
.L_x_67:
[----:B------:R-:W-:Y:S02]  /*33c0*/  LEA R0, R10, UR17, 0x3 ;  /* 0x000000110a007c11 */ /* 0x000fe4000f8e18ff */
[----:B------:R-:W-:Y:S02]  /*33d0*/  SHF.L.U32 R2, R9, 0x1f, RZ ;  /* 0x0000001f09027819 */ /* 0x000fe400000006ff */
[----:B------:R-:W-:Y:S01]  /*33e0*/  PLOP3.LUT P0, PT, PT, PT, UP4, 0x80, 0x8 ;  /* 0x000000000008781c */ /* 0x000fe20003f0f048 */
[----:B------:R-:W-:Y:S01]  /*33f0*/  VIADD R3, R0, 0xa0 ;  /* 0x000000a000037836 */ /* 0x000fe20000000000 */
[----:B-1----:R-:W1:Y:S02]  /*3400*/  SYNCS.PHASECHK.TRANS64.TRYWAIT P1, [R0+URZ+0x90], R2 ;  /* 0x00009002000075a7 */ /* 0x002e6400080211ff */
[----:B-1-3--:R-:W-:Y:S09]  /*3410*/  @!P1 BRA `(.L_x_61) ;  /* 0x00000044006c9947 */ /* 0x00aff20003800000 */
.L_x_140:
[----:B------:R-:W-:Y:S01]  /*3420*/  LEA R4, R10, UR17, 0x4 ;  /* 0x000000110a047c11 */ /* 0x000fe2000f8e20ff */
[----:B------:R-:W-:Y:S01]  /*3430*/  @UP4 ULEA UR4, UR14, UR17, 0x3 ;  /* 0x000000110e044291 */ /* 0x000fe2000f8e18ff */
[----:B------:R-:W-:Y:S01]  /*3440*/  PLOP3.LUT P2, PT, PT, PT, PT, 0x80, 0x8 ;  /* 0x000000000008781c */ /* 0x000fe20003f4f070 */
[----:B------:R-:W-:Y:S01]  /*3450*/  ULEA UR23, UR22, UR17, 0x3 ;  /* 0x0000001116177291 */ /* 0x000fe2000f8e18ff */
[----:B------:R-:W-:Y:S02]  /*3460*/  PRMT R3, RZ, 0x654, R3 ;  /* 0x00000654ff037816 */ /* 0x000fe40000000003 */
[----:B------:R-:W2:Y:S01]  /*3470*/  LDS.128 R4, [R4+0x120] ;  /* 0x0001200004047984 */ /* 0x000ea20000000c00 */
[----:B-1----:R-:W-:Y:S02]  /*3480*/  @P0 SHF.L.U32 R2, R8, 0x1f, RZ ;  /* 0x0000001f08020819 */ /* 0x002fe400000006ff */
[----:B------:R-:W-:Y:S01]  /*3490*/  SHF.L.U32 R0, R11, 0x1f, RZ ;  /* 0x0000001f0b007819 */ /* 0x000fe200000006ff */
[----:B------:R-:W-:Y:S01]  /*34a0*/  @!PT LDS RZ, [RZ] ;  /* 0x00000000fffff984 */ /* 0x000fe20000000800 */
[----:B------:R-:W-:Y:S01]  /*34b0*/  @!PT LDS RZ, [RZ] ;  /* 0x00000000fffff984 */ /* 0x000fe20000000800 */
[----:B------:R-:W-:Y:S01]  /*34c0*/  @!PT LDS RZ, [RZ] ;  /* 0x00000000fffff984 */ /* 0x000fe20000000800 */
[----:B------:R-:W-:Y:S01]  /*34d0*/  @!PT LDS RZ, [RZ] ;  /* 0x00000000fffff984 */ /* 0x000fe20000000800 */
[----:B------:R1:W-:Y:S06]  /*34e0*/  MEMBAR.ALL.CTA ;  /* 0x0000000000007992 */ /* 0x0003ec0000008000 */
[----:B-1----:R-:W1:Y:S02]  /*34f0*/  FENCE.VIEW.ASYNC.S ;  /* 0x00000000000073c6 */ /* 0x002e640000000000 */
[----:B-1----:R1:W-:Y:S01]  /*3500*/  SYNCS.ARRIVE.TRANS64.RED.A1T0 RZ, [R3+URZ], RZ ;  /* 0x000000ff03ff79a7 */ /* 0x0023e200081004ff */
[----:B------:R1:W3:Y:S01]  /*3510*/  @P0 SYNCS.PHASECHK.TRANS64.TRYWAIT P2, [UR4], R2 ;  /* 0x00000002ff0005a7 */ /* 0x0002e20008041104 */
[----:B------:R-:W-:Y:S01]  /*3520*/  ULEA.HI UR4, UR22, UR22, URZ, 0x1 ;  /* 0x0000001616047291 */ /* 0x000fe2000f8f08ff */
[----:B--2---:R-:W-:-:S03]  /*3530*/  LOP3.LUT P1, RZ, R6, 0x1, RZ, 0xc0, !PT ;  /* 0x0000000106ff7812 */ /* 0x004fc6000782c0ff */
[----:B------:R-:W-:Y:S02]  /*3540*/  USHF.L.U32 UR18, UR4, 0x5, URZ ;  /* 0x0000000504127899 */ /* 0x000fe400080006ff */
[----:B------:R-:W-:Y:S02]  /*3550*/  ULOP3.LUT UR4, UR4, 0xffe, URZ, 0xc0, !UPT ;  /* 0x00000ffe04047892 */ /* 0x000fe4000f8ec0ff */
[----:B------:R-:W-:Y:S02]  /*3560*/  ULOP3.LUT UR18, UR18, 0xffffffc0, URZ, 0xc0, !UPT ;  /* 0xffffffc012127892 */ /* 0x000fe4000f8ec0ff */
[----:B------:R-:W-:Y:S02]  /*3570*/  UIADD3 UR4, UPT, UPT, -UR4, UR22, URZ ;  /* 0x0000001604047290 */ /* 0x000fe4000fffe1ff */
[----:B------:R-:W-:Y:S01]  /*3580*/  UIADD3 UR18, UPT, UPT, UR30, UR18, URZ ;  /* 0x000000121e127290 */ /* 0x000fe2000fffe0ff */
[----:B------:R-:W2:Y:S03]  /*3590*/  SYNCS.PHASECHK.TRANS64.TRYWAIT P0, [UR23+0xd0], R0 ;  /* 0x0000d000ff0075a7 */ /* 0x000ea60008001117 */
[----:B------:R-:W-:Y:S01]  /*35a0*/  ULEA UR18, UR4, UR18, 0x14 ;  /* 0x0000001204127291 */ /* 0x000fe2000f8ea0ff */
[----:B-123--:R-:W-:Y:S11]  /*35b0*/  @!P0 BRA `(.L_x_62) ;  /* 0x0000004400188947 */ /* 0x00eff60003800000 */
.L_x_142:
[----:B------:R-:W-:Y:S01]  /*35c0*/  IADD3 R10, PT, PT, R10, 0x1, RZ ;  /* 0x000000010a0a7810 */ /* 0x000fe20007ffe0ff */
[----:B------:R-:W-:Y:S06]  /*35d0*/  BRA.U !UP4, `(.L_x_63) ;  /* 0x000000010c987547 */ /* 0x000fec000b800000 */
[----:B------:R-:W-:Y:S01]  /*35e0*/  UPLOP3.LUT UP2, UPT, UPT, UPT, UPT, 0x40, 0x4 ;  /* 0x000000000004789c */ /* 0x000fe20003f4e870 */
[----:B------:R-:W-:Y:S01]  /*35f0*/  UMOV UR16, UR29 ;  /* 0x0000001d00107c82 */ /* 0x000fe20008000000 */
[----:B------:R-:W-:Y:S01]  /*3600*/  UMOV UR15, UR28 ;  /* 0x0000001c000f7c82 */ /* 0x000fe20008000000 */
[----:B------:R-:W-:-:S08]  /*3610*/  UMOV UR6, UR14 ;  /* 0x0000000e00067c82 */ /* 0x000fd00008000000 */
.L_x_66:
[----:B------:R-:W-:Y:S02]  /*3620*/  UIADD3 UR16, UPT, UPT, UR16, 0x1, URZ ;  /* 0x0000000110107890 */ /* 0x000fe4000fffe0ff */
[----:B--2---:R-:W-:Y:S02]  /*3630*/  ULEA UR5, UR6, UR17, 0x3 ;  /* 0x0000001106057291 */ /* 0x004fe4000f8e18ff */
[----:B------:R-:W-:Y:S01]  /*3640*/  UISETP.NE.AND UP3, UPT, UR16, URZ, UPT ;  /* 0x000000ff1000728c */ /* 0x000fe2000bf65270 */
[----:B---3--:R-:W-:Y:S10]  /*3650*/  @P2 BRA `(.L_x_64) ;  /* 0x00000000000c2947 */ /* 0x008ff40003800000 */
[----:B-1----:R-:W-:Y:S04]  /*3660*/  SHF.L.U32 R2, R8, 0x1f, RZ ;  /* 0x0000001f08027819 */ /* 0x002fe800000006ff */
[----:B------:R-:W1:Y:S02]  /*3670*/  SYNCS.PHASECHK.TRANS64.TRYWAIT P0, [UR5], R2 ;  /* 0x00000002ff0075a7 */ /* 0x000e640008001105 */
[----:B-1----:R-:W-:Y:S05]  /*3680*/  @!P0 BRA `(.L_x_65) ;  /* 0x0000004000fc8947 */ /* 0x002fea0003800000 */
.L_x_64:
[----:B------:R-:W-:Y:S01]  /*3690*/  UISETP.NE.AND UP0, UPT, UR15, 0x1, UPT ;  /* 0x000000010f00788c */ /* 0x000fe2000bf05270 */
[----:B------:R-:W-:Y:S01]  /*36a0*/  PLOP3.LUT P2, PT, PT, PT, PT, 0x80, 0x8 ;  /* 0x000000000008781c */ /* 0x000fe20003f4f070 */
[----:B------:R-:W-:Y:S02]  /*36b0*/  UIADD3 UR4, UPT, UPT, UR6, 0x1, URZ ;  /* 0x0000000106047890 */ /* 0x000fe4000fffe0ff */
[----:B------:R-:W-:Y:S02]  /*36c0*/  ULEA UR12, UR6, UR21, 0x8 ;  /* 0x00000015060c7291 */ /* 0x000fe4000f8e40ff */
[----:B------:R-:W-:Y:S01]  /*36d0*/  UISETP.NE.AND UP1, UPT, UR4, 0x5, UPT ;  /* 0x000000050400788c */ /* 0x000fe2000bf25270 */
[----:B------:R-:W-:Y:S01]  /*36e0*/  PLOP3.LUT P0, PT, PT, PT, UP0, 0x80, 0x8 ;  /* 0x000000000008781c */ /* 0x000fe20003f0f008 */
[----:B------:R-:W-:Y:S02]  /*36f0*/  UIADD3 UR10, UPT, UPT, UR12, 0x2, URZ ;  /* 0x000000020c0a7890 */ /* 0x000fe4000fffe0ff */
[----:B------:R-:W-:Y:S02]  /*3700*/  USEL UR7, URZ, 0x1, UP1 ;  /* 0x00000001ff077887 */ /* 0x000fe40008800000 */
[----:B------:R-:W-:Y:S02]  /*3710*/  USEL UR14, UR4, URZ, UP1 ;  /* 0x000000ff040e7287 */ /* 0x000fe40008800000 */
[----:B------:R-:W-:Y:S02]  /*3720*/  UIADD3 UR15, UPT, UPT, UR15, -0x1, URZ ;  /* 0xffffffff0f0f7890 */ /* 0x000fe4000fffe0ff */
[----:B------:R-:W-:Y:S01]  /*3730*/  @UP0 ULEA UR4, UR14, UR17, 0x3 ;  /* 0x000000110e040291 */ /* 0x000fe2000f8e18ff */
[----:B------:R-:W-:Y:S01]  /*3740*/  LOP3.LUT R8, R8, UR7, RZ, 0x3c, !PT ;  /* 0x0000000708087c12 */ /* 0x000fe2000f8e3cff */
[----:B------:R-:W-:Y:S01]  /*3750*/  UIADD3 UR7, UPT, UPT, UR5, 0x28, URZ ;  /* 0x0000002805077890 */ /* 0x000fe2000fffe0ff */
[----:B------:R-:W-:Y:S02]  /*3760*/  UMOV UR13, 0x80004020 ;  /* 0x80004020000d7882 */ /* 0x000fe40000000000 */
[----:B-1----:R-:W-:Y:S01]  /*3770*/  @P0 SHF.L.U32 R0, R8, 0x1f, RZ ;  /* 0x0000001f08000819 */ /* 0x002fe200000006ff */
[----:B------:R-:W-:Y:S01]  /*3780*/  UMOV UR5, 0x80004020 ;  /* 0x8000402000057882 */ /* 0x000fe20000000000 */
[----:B------:R-:W-:Y:S01]  /*3790*/  UMOV UR11, 0x80004020 ;  /* 0x80004020000b7882 */ /* 0x000fe20000000000 */
[----:B------:R-:W-:Y:S01]  /*37a0*/  UMOV UR9, 0x80004020 ;  /* 0x8000402000097882 */ /* 0x000fe20000000000 */
[----:B------:R2:W3:Y:S01]  /*37b0*/  @P0 SYNCS.PHASECHK.TRANS64.TRYWAIT P2, [UR4], R0 ;  /* 0x00000000ff0005a7 */ /* 0x0004e20008041104 */
[----:B------:R-:W-:Y:S03]  /*37c0*/  ULEA UR4, UR6, UR20, 0x8 ;  /* 0x0000001406047291 */ /* 0x000fe6000f8e40ff */
[----:B------:R-:W-:Y:S01]  /*37d0*/  UMOV UR6, UR14 ;  /* 0x0000000e00067c82 */ /* 0x000fe20008000000 */
[----:B------:R-:W-:Y:S05]  /*37e0*/  UIADD3 UR8, UPT, UPT, UR4, 0x2, URZ ;  /* 0x0000000204087890 */ /* 0x000fea000fffe0ff */
[----:B------:R2:W-:Y:S01]  /*37f0*/  UTCHMMA gdesc[UR4], gdesc[UR12], tmem[UR18], tmem[UR26], idesc[UR27], UP2 ;  /* 0x00ff1a0c040075ea */ /* 0x0005e20009000012 */
[----:B------:R-:W-:Y:S03]  /*3800*/  UPLOP3.LUT UP2, UPT, UPT, UPT, UPT, 0x80, 0x8 ;  /* 0x000000000008789c */ /* 0x000fe60003f4f070 */
[----:B------:R2:W-:Y:S01]  /*3810*/  UTCHMMA gdesc[UR8], gdesc[UR10], tmem[UR18], tmem[UR24], idesc[UR25], UPT ;  /* 0x00ff180a080075ea */ /* 0x0005e2000b800012 */
[----:B------:R2:W-:Y:S01]  /*3820*/  UTCBAR.MULTICAST [UR7], URZ, UR19 ;  /* 0x000000ff070073e9 */ /* 0x0005e20008000813 */
[----:B------:R-:W-:Y:S06]  /*3830*/  BRA.U UP3, `(.L_x_66) ;  /* 0xfffffffd03787547 */ /* 0x000fec000b83ffff */
.L_x_63:
[----:B--2---:R-:W-:Y:S01]  /*3840*/  UIADD3 UR4, UPT, UPT, UR22, 0x1, URZ ;  /* 0x0000000116047890 */ /* 0x004fe2000fffe0ff */
[C---:B------:R-:W-:Y:S01]  /*3850*/  ISETP.NE.AND P0, PT, R10.reuse, 0x2, PT ;  /* 0x000000020a00780c */ /* 0x040fe20003f05270 */
[----:B------:R-:W-:Y:S02]  /*3860*/  UIADD3 UR5, UPT, UPT, UR23, 0xb0, URZ ;  /* 0x000000b017057890 */ /* 0x000fe4000fffe0ff */
[----:B------:R-:W-:Y:S01]  /*3870*/  UISETP.NE.AND UP0, UPT, UR4, 0x4, UPT ;  /* 0x000000040400788c */ /* 0x000fe2000bf05270 */
[----:B-1----:R-:W-:Y:S02]  /*3880*/  SEL R0, RZ, 0x1, P0 ;  /* 0x00000001ff007807 */ /* 0x002fe40000000000 */
[----:B------:R-:W-:Y:S01]  /*3890*/  SEL R10, R10, RZ, P0 ;  /* 0x000000ff0a0a7207 */ /* 0x000fe20000000000 */
[----:B------:R-:W-:Y:S01]  /*38a0*/  USEL UR6, URZ, 0x1, UP0 ;  /* 0x00000001ff067887 */ /* 0x000fe20008000000 */
[----:B------:R-:W-:Y:S01]  /*38b0*/  LOP3.LUT R9, R9, R0, RZ, 0x3c, !PT ;  /* 0x0000000009097212 */ /* 0x000fe200078e3cff */
[----:B------:R-:W-:Y:S01]  /*38c0*/  USEL UR22, UR4, URZ, UP0 ;  /* 0x000000ff04167287 */ /* 0x000fe20008000000 */
[----:B------:R1:W-:Y:S03]  /*38d0*/  UTCBAR [UR5], URZ ;  /* 0x000000ff050073e9 */ /* 0x0003e600080000ff */
[----:B------:R-:W-:Y:S01]  /*38e0*/  LOP3.LUT R11, R11, UR6, RZ, 0x3c, !PT ;  /* 0x000000060b0b7c12 */ /* 0x000fe2000f8e3cff */
[----:B------:R-:W-:Y:S07]  /*38f0*/  @P1 BRA `(.L_x_67) ;  /* 0xfffffff800b01947 */ /* 0x000fee000383ffff */
[----:B------:R-:W2:Y:S01]  /*3900*/  S2UR UR8, SR_CgaCtaId ;  /* 0x00000000000879c3 */ /* 0x000ea20000008800 */
[----:B------:R-:W-:Y:S01]  /*3910*/  ELECT P0, URZ, PT ;  /* 0x0000000000ff782f */ /* 0x000fe20003800000 */
[----:B------:R-:W-:Y:S01]  /*3920*/  IMAD.MOV.U32 R0, RZ, RZ, 0x1 ;  /* 0x00000001ff007424 */ /* 0x000fe200078e00ff */
[----:B------:R-:W-:Y:S01]  /*3930*/  UIADD3 UR17, UPT, UPT, UR17, 0xd0, URZ ;  /* 0x000000d011117890 */ /* 0x000fe2000fffe0ff */
[----:B------:R-:W-:Y:S01]  /*3940*/  SHF.L.U32 R2, R11, 0x1f, RZ ;  /* 0x0000001f0b027819 */ /* 0x000fe200000006ff */
[----:B------:R-:W-:-:S03]  /*3950*/  UMOV UR4, 0x40 ;  /* 0x0000004000047882 */ /* 0x000fc60000000000 */
[----:B------:R-:W-:Y:S01]  /*3960*/  UVIRTCOUNT.DEALLOC.SMPOOL 0x80 ;  /* 0x000000800000784c */ /* 0x000fe20000000000 */
[----:B--2---:R-:W-:Y:S02]  /*3970*/  ULEA UR8, UR8, UR4, 0x18 ;  /* 0x0000000408087291 */ /* 0x004fe4000f8ec0ff */
[----:B------:R-:W-:-:S07]  /*3980*/  ULEA UR4, UR22, UR17, 0x3 ;  /* 0x0000001116047291 */ /* 0x000fce000f8e18ff */
[----:B------:R2:W-:Y:S02]  /*3990*/  @P0 STS.U8 [UR8+0x1c], R0 ;  /* 0x00001c00ff000988 */ /* 0x0005e40008000008 */
[----:B------:R-:W4:Y:S02]  /*39a0*/  SYNCS.PHASECHK.TRANS64.TRYWAIT P0, [UR4], R2 ;  /* 0x00000002ff0075a7 */ /* 0x000f240008001104 */
[----:B--2-4-:R-:W-:Y:S05]  /*39b0*/  @!P0 BRA `(.L_x_68) ;  /* 0x0000004000488947 */ /* 0x014fea0003800000 */
.L_x_145:
[----:B------:R-:W-:-:S04]  /*39c0*/  UIADD3 UR4, UPT, UPT, UR22, 0x1, URZ ;  /* 0x0000000116047890 */ /* 0x000fc8000fffe0ff */
[----:B------:R-:W-:-:S04]  /*39d0*/  UISETP.NE.AND UP0, UPT, UR4, 0x4, UPT ;  /* 0x000000040400788c */ /* 0x000fc8000bf05270 */
[----:B------:R-:W-:Y:S02]  /*39e0*/  USEL UR6, URZ, 0x1, UP0 ;  /* 0x00000001ff067887 */ /* 0x000fe40008000000 */
[----:B------:R-:W-:-:S04]  /*39f0*/  USEL UR4, UR4, URZ, UP0 ;  /* 0x000000ff04047287 */ /* 0x000fc80008000000 */
[----:B-1----:R-:W-:Y:S01]  /*3a00*/  ULEA UR5, UR4, UR17, 0x3 ;  /* 0x0000001104057291 */ /* 0x002fe2000f8e18ff */
[----:B--2---:R-:W-:-:S04]  /*3a10*/  LOP3.LUT R2, R11, UR6, RZ, 0x3c, !PT ;  /* 0x000000060b027c12 */ /* 0x004fc8000f8e3cff */
[----:B------:R-:W-:-:S04]  /*3a20*/  SHF.L.U32 R3, R2, 0x1f, RZ ;  /* 0x0000001f02037819 */ /* 0x000fc800000006ff */
[----:B------:R-:W1:Y:S02]  /*3a30*/  SYNCS.PHASECHK.TRANS64.TRYWAIT P0, [UR5], R3 ;  /* 0x00000003ff0075a7 */ /* 0x000e640008001105 */
[----:B-1----:R-:W-:Y:S05]  /*3a40*/  @!P0 BRA `(.L_x_69) ;  /* 0x00000040003c8947 */ /* 0x002fea0003800000 */
.L_x_147:
        /* <DEDUP_REMOVED lines=9> */
.L_x_149:
[----:B------:R-:W-:-:S04]  /*3ae0*/  UIADD3 UR4, UPT, UPT, UR4, 0x1, URZ ;  /* 0x0000000104047890 */ /* 0x000fc8000fffe0ff */
[----:B------:R-:W-:-:S04]  /*3af0*/  UISETP.NE.AND UP0, UPT, UR4, 0x4, UPT ;  /* 0x000000040400788c */ /* 0x000fc8000bf05270 */
[----:B------:R-:W-:Y:S02]  /*3b00*/  USEL UR5, URZ, 0x1, UP0 ;  /* 0x00000001ff057887 */ /* 0x000fe40008000000 */
[----:B------:R-:W-:-:S04]  /*3b10*/  USEL UR4, UR4, URZ, UP0 ;  /* 0x000000ff04047287 */ /* 0x000fc80008000000 */
[----:B------:R-:W-:Y:S01]  /*3b20*/  ULEA UR4, UR4, UR17, 0x3 ;  /* 0x0000001104047291 */ /* 0x000fe2000f8e18ff */
[----:B------:R-:W-:-:S04]  /*3b30*/  LOP3.LUT R2, R2, UR5, RZ, 0x3c, !PT ;  /* 0x0000000502027c12 */ /* 0x000fc8000f8e3cff */
[----:B------:R-:W-:-:S04]  /*3b40*/  SHF.L.U32 R2, R2, 0x1f, RZ ;  /* 0x0000001f02027819 */ /* 0x000fc800000006ff */
[----:B------:R-:W2:Y:S02]  /*3b50*/  SYNCS.PHASECHK.TRANS64.TRYWAIT P0, [UR4], R2 ;  /* 0x00000002ff0075a7 */ /* 0x000ea40008001104 */
[----:B--2---:R-:W-:Y:S05]  /*3b60*/  @!P0 BRA `(.L_x_71) ;  /* 0x0000004000248947 */ /* 0x004fea0003800000 */
.L_x_151:
[----:B------:R-:W-:Y:S01]  /*3b70*/  NOP ;  /* 0x0000000000007918 */ /* 0x000fe20000000000 */
[----:B-1----:R-:W1:Y:S01]  /*3b80*/  LDS R0, [UR8+0x14] ;  /* 0x00001408ff007984 */ /* 0x002e620008000800 */
[----:B------:R-:W-:Y:S01]  /*3b90*/  ULOP3.LUT UR4, UR30, 0xffff, URZ, 0xc0, !UPT ;  /* 0x0000ffff1e047892 */ /* 0x000fe2000f8ec0ff */
[----:B------:R-:W-:Y:S01]  /*3ba0*/  UMOV UR5, 0xffff ;  /* 0x0000ffff00057882 */ /* 0x000fe20000000000 */
[----:B------:R-:W-:Y:S02]  /*3bb0*/  UMOV UR6, 0x1 ;  /* 0x0000000100067882 */ /* 0x000fe40000000000 */
[----:B------:R-:W-:-:S04]  /*3bc0*/  USHF.R.U32.HI UR4, URZ, 0x5, UR4 ;  /* 0x00000005ff047899 */ /* 0x000fc80008011604 */
[----:B------:R-:W-:Y:S02]  /*3bd0*/  USHF.L.U32 UR5, UR5, UR4, URZ ;  /* 0x0000000405057299 */ /* 0x000fe400080006ff */
[----:B------:R-:W-:-:S04]  /*3be0*/  USHF.L.U32 UR4, UR6, UR4, URZ ;  /* 0x0000000406047299 */ /* 0x000fc800080006ff */
[----:B-1----:R-:W-:-:S04]  /*3bf0*/  LOP3.LUT R0, R0, UR5, RZ, 0xc0, !PT ;  /* 0x0000000500007c12 */ /* 0x002fc8000f8ec0ff */
[----:B------:R-:W-:-:S13]  /*3c00*/  ISETP.NE.AND P0, PT, R0, UR5, PT ;  /* 0x0000000500007c0c */ /* 0x000fda000bf05270 */
[----:B------:R-:W-:Y:S05]  /*3c10*/  @P0 BRA `(.L_x_72) ;  /* 0x0000000000580947 */ /* 0x000fea0003800000 */
[----:B------:R-:W1:Y:S02]  /*3c20*/  LDS R0, [UR8+0x18] ;  /* 0x00001808ff007984 */ /* 0x000e640008000800 */
[----:B-1----:R-:W-:-:S04]  /*3c30*/  LOP3.LUT R0, R0, UR4, RZ, 0xc0, !PT ;  /* 0x0000000400007c12 */ /* 0x002fc8000f8ec0ff */
[----:B------:R-:W-:-:S13]  /*3c40*/  ISETP.NE.AND P0, PT, R0, UR4, PT ;  /* 0x0000000400007c0c */ /* 0x000fda000bf05270 */
[----:B------:R-:W-:Y:S05]  /*3c50*/  @P0 BRA `(.L_x_73) ;  /* 0x00000000003c0947 */ /* 0x000fea0003800000 */
[----:B------:R-:W1:Y:S01]  /*3c60*/  S2R R2, SR_LANEID ;  /* 0x0000000000027919 */ /* 0x000e620000000000 */
[----:B------:R-:W-:-:S06]  /*3c70*/  ULOP3.LUT UR5, URZ, UR5, URZ, 0x33, !UPT ;  /* 0x00000005ff057292 */ /* 0x000fcc000f8e33ff */
[----:B------:R-:W-:-:S04]  /*3c80*/  IMAD.U32 R0, RZ, RZ, UR5 ;  /* 0x00000005ff007e24 */ /* 0x000fc8000f8e00ff */
[----:B------:R2:W4:Y:S02]  /*3c90*/  REDUX UR7, R0 ;  /* 0x00000000000773c4 */ /* 0x0005240000000000 */
[----:B------:R1:W-:Y:S01]  /*3ca0*/  UTCATOMSWS.AND URZ, UR5 ;  /* 0x0000000500ff79e3 */ /* 0x0003e20008000000 */
[----:B--2---:R-:W-:Y:S01]  /*3cb0*/  LOP3.LUT R0, RZ, UR4, RZ, 0x33, !PT ;  /* 0x00000004ff007c12 */ /* 0x004fe2000f8e33ff */
[----:B------:R-:W-:Y:S02]  /*3cc0*/  VOTEU.ANY UR4, UPT, PT ;  /* 0x0000000000047886 */ /* 0x000fe400038e0100 */
[----:B------:R-:W-:Y:S02]  /*3cd0*/  UFLO.U32 UR4, UR4 ;  /* 0x00000004000472bd */ /* 0x000fe400080e0000 */
[----:B------:R-:W2:Y:S04]  /*3ce0*/  REDUX UR6, R0 ;  /* 0x00000000000673c4 */ /* 0x000ea80000000000 */
[----:B-1----:R-:W-:-:S02]  /*3cf0*/  ISETP.EQ.U32.AND P0, PT, R2, UR4, PT ;  /* 0x0000000402007c0c */ /* 0x002fc4000bf02070 */
[----:B----4-:R-:W-:-:S11]  /*3d00*/  MOV R2, UR7 ;  /* 0x0000000700027c02 */ /* 0x010fd60008000f00 */
[----:B------:R1:W-:Y:S01]  /*3d10*/  @P0 ATOMS.AND RZ, [UR8+0x14], R2 ;  /* 0x00001402ffff098c */ /* 0x0003e2000a800008 */
[----:B--2---:R-:W-:-:S05]  /*3d20*/  IMAD.U32 R0, RZ, RZ, UR6 ;  /* 0x00000006ff007e24 */ /* 0x004fca000f8e00ff */
[----:B------:R1:W-:Y:S01]  /*3d30*/  @P0 ATOMS.AND RZ, [UR8+0x18], R0 ;  /* 0x00001800ffff098c */ /* 0x0003e2000a800008 */
[----:B------:R-:W-:Y:S05]  /*3d40*/  BRA `(.L_x_74) ;  /* 0x0000000000147947 */ /* 0x000fea0003800000 */
.L_x_73:
[----:B------:R-:W-:Y:S02]  /*3d50*/  MOV R2, 0x3d70 ;  /* 0x00003d7000027802 */ /* 0x000fe40000000f00 */
[----:B---3-5:R-:W-:Y:S05]  /*3d60*/  CALL.REL.NOINC `($__internal_0_$__cuda_sm10x_tcgen05_guardrail_trap_col_being_dealloced_not_returned_by_alloc) ;  /* 0x0000004000987944 */ /* 0x028fea0003c00000 */
[----:B------:R-:W-:Y:S05]  /*3d70*/  BRA `(.L_x_74) ;  /* 0x0000000000087947 */ /* 0x000fea0003800000 */
.L_x_72:
[----:B------:R-:W-:Y:S02]  /*3d80*/  MOV R2, 0x3da0 ;  /* 0x00003da000027802 */ /* 0x000fe40000000f00 */
[----:B---3-5:R-:W-:Y:S05]  /*3d90*/  CALL.REL.NOINC `($__internal_2_$__cuda_sm10x_tcgen05_guardrail_trap_unallocated_columns_being_dealloced) ;  /* 0x0000004000a47944 */ /* 0x028fea0003c00000 */
.L_x_74:
[----:B------:R-:W-:Y:S01]  /*3da0*/  NOP ;  /* 0x0000000000007918 */ /* 0x000fe20000000000 */
[----:B------:R-:W-:Y:S05]  /*3db0*/  EXIT ;  /* 0x000000000000794d */ /* 0x000fea0003800000 */
.L_x_56:
[----:B------:R-:W-:-:S09]  /*3dc0*/  UISETP.NE.OR UP0, UPT, UR18, 0x3, !UP3 ;  /* 0x000000031200788c */ /* 0x000fd2000df05670 */
[----:B------:R-:W-:Y:S05]  /*3dd0*/  BRA.U UP0, `(.L_x_75) ;  /* 0x0000001100247547 */ /* 0x000fea000b800000 */
[----:B------:R-:W2:Y:S01]  /*3de0*/  LDCU.64 UR4, c[0x0][0x888] ;  /* 0x00011100ff0477ac */ /* 0x000ea20008000a00 */
[----:B------:R-:W3:Y:S01]  /*3df0*/  LDC.64 R12, c[0x0][0x348] ;  /* 0x0000d200ff0c7b82 */ /* 0x000ee20000000a00 */
[----:B------:R-:W-:Y:S02]  /*3e00*/  HFMA2 R9, -RZ, RZ, 0, 0 ;  /* 0x00000000ff097431 */ /* 0x000fe400000001ff */
[----:B------:R-:W-:Y:S01]  /*3e10*/  IMAD.MOV.U32 R11, RZ, RZ, 0x1 ;  /* 0x00000001ff0b7424 */ /* 0x000fe200078e00ff */
[----:B------:R-:W4:Y:S01]  /*3e20*/  LDCU UR37, c[0x0][0x370] ;  /* 0x00006e00ff2577ac */ /* 0x000f220008000800 */
[----:B------:R-:W-:Y:S01]  /*3e30*/  IMAD.MOV.U32 R10, RZ, RZ, RZ ;  /* 0x000000ffff0a7224 */ /* 0x000fe200078e00ff */
[----:B------:R-:W-:Y:S01]  /*3e40*/  MOV R3, 0x1000 ;  /* 0x0000100000037802 */ /* 0x000fe20000000f00 */
[----:B------:R-:W4:Y:S01]  /*3e50*/  LDCU.128 UR32, c[0x0][0xb10] ;  /* 0x00016200ff2077ac */ /* 0x000f220008000c00 */
[----:B------:R-:W1:Y:S01]  /*3e60*/  LDCU UR31, c[0x0][0x374] ;  /* 0x00006e80ff1f77ac */ /* 0x000e620008000800 */
[----:B------:R-:W1:Y:S01]  /*3e70*/  LDCU.64 UR28, c[0x0][0x890] ;  /* 0x00011200ff1c77ac */ /* 0x000e620008000a00 */
[----:B--2---:R-:W-:Y:S01]  /*3e80*/  UISETP.NE.U32.AND UP0, UPT, UR4, URZ, UPT ;  /* 0x000000ff0400728c */ /* 0x004fe2000bf05070 */
[----:B------:R-:W2:Y:S01]  /*3e90*/  LDCU UR15, c[0x0][0xb0c] ;  /* 0x00016180ff0f77ac */ /* 0x000ea20008000800 */
[----:B------:R-:W3:Y:S01]  /*3ea0*/  LDCU UR41, c[0x0][0xb20] ;  /* 0x00016400ff2977ac */ /* 0x000ee20008000800 */
[----:B------:R-:W3:Y:S01]  /*3eb0*/  LDCU UR4, c[0x0][0xb30] ;  /* 0x00016600ff0477ac */ /* 0x000ee20008000800 */
[----:B----4-:R-:W-:-:S02]  /*3ec0*/  UIMAD.WIDE.U32 UR6, UR37, UR32, URZ ;  /* 0x00000020250672a5 */ /* 0x010fc4000f8e00ff */
[----:B-1----:R-:W-:Y:S02]  /*3ed0*/  UIMAD.WIDE.U32 UR8, UR31, UR35, URZ ;  /* 0x000000231f0872a5 */ /* 0x002fe4000f8e00ff */
[----:B------:R-:W-:Y:S02]  /*3ee0*/  USEL UR40, URZ, 0x1, UP5 ;  /* 0x00000001ff287887 */ /* 0x000fe4000a800000 */
[----:B------:R-:W-:Y:S02]  /*3ef0*/  UISETP.NE.U32.AND UP6, UPT, UR28, URZ, UPT ;  /* 0x000000ff1c00728c */ /* 0x000fe4000bfc5070 */
[----:B------:R-:W-:Y:S01]  /*3f00*/  UISETP.NE.AND.EX UP5, UPT, UR5, URZ, UPT, UP0 ;  /* 0x000000ff0500728c */ /* 0x000fe2000bfa5300 */
[----:B------:R-:W-:Y:S01]  /*3f10*/  UMOV UR24, 0x400 ;  /* 0x0000040000187882 */ /* 0x000fe20000000000 */
[----:B------:R-:W-:Y:S01]  /*3f20*/  UISETP.NE.AND UP0, UPT, UR42, 0x1, UPT ;  /* 0x000000012a00788c */ /* 0x000fe2000bf05270 */
[----:B------:R-:W-:Y:S01]  /*3f30*/  UMOV UR6, UR7 ;  /* 0x0000000700067c82 */ /* 0x000fe20008000000 */
[----:B------:R-:W-:Y:S01]  /*3f40*/  UMOV UR38, UR9 ;  /* 0x0000000900267c82 */ /* 0x000fe20008000000 */
[----:B--2---:R-:W-:Y:S01]  /*3f50*/  UISETP.NE.AND UP0, UPT, UR15, 0x1, UPT ;  /* 0x000000010f00788c */ /* 0x004fe2000bf05270 */
[----:B------:R-:W-:Y:S01]  /*3f60*/  UMOV UR25, URZ ;  /* 0x000000ff00197c82 */ /* 0x000fe20008000000 */
[----:B------:R-:W-:-:S02]  /*3f70*/  UPLOP3.LUT UP4, UPT, UPT, UPT, UPT, 0x40, 0x4 ;  /* 0x000000000004789c */ /* 0x000fc40003f8e870 */
[----:B------:R-:W-:Y:S01]  /*3f80*/  UISETP.GE.AND UP2, UPT, UR42, 0x1, UPT ;  /* 0x000000012a00788c */ /* 0x000fe2000bf46270 */
[----:B------:R-:W1:Y:S01]  /*3f90*/  LDCU.64 UR16, c[0x0][0xb28] ;  /* 0x00016500ff1077ac */ /* 0x000e620008000a00 */
[----:B------:R-:W-:Y:S02]  /*3fa0*/  ULEA UR24, UR54, UR24, 0x18 ;  /* 0x0000001836187291 */ /* 0x000fe4000f8ec0ff */
[----:B------:R-:W-:Y:S02]  /*3fb0*/  UISETP.NE.AND.EX UP6, UPT, UR29, URZ, UPT, UP6 ;  /* 0x000000ff1d00728c */ /* 0x000fe4000bfc5360 */
[----:B------:R-:W-:Y:S02]  /*3fc0*/  USHF.R.U32.HI UR39, URZ, UR33, UR6 ;  /* 0x00000021ff277299 */ /* 0x000fe40008011606 */
[----:B---3--:R-:W-:Y:S02]  /*3fd0*/  USHF.R.U32.HI UR38, URZ, UR41, UR38 ;  /* 0x00000029ff267299 */ /* 0x008fe40008011626 */
[----:B------:R-:W-:-:S02]  /*3fe0*/  UISETP.NE.AND UP0, UPT, UR34, 0x1, UPT ;  /* 0x000000012200788c */ /* 0x000fc4000bf05270 */
[----:B------:R-:W-:-:S11]  /*3ff0*/  UISETP.NE.AND UP3, UPT, UR4, 0x1, UPT ;  /* 0x000000010400788c */ /* 0x000fd6000bf65270 */
.L_x_84:
[C---:B------:R-:W-:Y:S02]  /*4000*/  LEA R8, R10.reuse, UR24, 0x3 ;  /* 0x000000180a087c11 */ /* 0x040fe4000f8e18ff */
[----:B------:R-:W-:Y:S02]  /*4010*/  SHF.L.U32 R0, R9, 0x1f, RZ ;  /* 0x0000001f09007819 */ /* 0x000fe400000006ff */
[----:B------:R-:W-:Y:S02]  /*4020*/  LEA R4, R10, UR24, 0x4 ;  /* 0x000000180a047c11 */ /* 0x000fe4000f8e20ff */
[----:B--2---:R-:W2:Y:S02]  /*4030*/  SYNCS.PHASECHK.TRANS64.TRYWAIT P0, [R8+URZ+0x90], R0 ;  /* 0x00009000080075a7 */ /* 0x004ea400080011ff */
[----:B--2---:R-:W-:Y:S05]  /*4040*/  @!P0 BRA `(.L_x_76) ;  /* 0x0000003c00048947 */ /* 0x004fea0003800000 */
.L_x_152:
[----:B------:R-:W3:Y:S01]  /*4050*/  LDS.128 R4, [R4+0x120] ;  /* 0x0001200004047984 */ /* 0x000ee20000000c00 */
[----:B------:R-:W-:Y:S01]  /*4060*/  UISETP.GE.AND UP0, UPT, UR42, 0x1, UPT ;  /* 0x000000012a00788c */ /* 0x000fe2000bf06270 */
[----:B------:R-:W-:Y:S01]  /*4070*/  @!PT LDS RZ, [RZ] ;  /* 0x00000000fffff984 */ /* 0x000fe20000000800 */
[----:B------:R-:W-:Y:S01]  /*4080*/  @!PT LDS RZ, [RZ] ;  /* 0x00000000fffff984 */ /* 0x000fe20000000800 */
[----:B------:R-:W-:Y:S01]  /*4090*/  @!PT LDS RZ, [RZ] ;  /* 0x00000000fffff984 */ /* 0x000fe20000000800 */
[----:B------:R-:W-:Y:S01]  /*40a0*/  @!PT LDS RZ, [RZ] ;  /* 0x00000000fffff984 */ /* 0x000fe20000000800 */
[----:B------:R4:W-:Y:S06]  /*40b0*/  MEMBAR.ALL.CTA ;  /* 0x0000000000007992 */ /* 0x0009ec0000008000 */
[----:B----4-:R-:W4:Y:S01]  /*40c0*/  FENCE.VIEW.ASYNC.S ;  /* 0x00000000000073c6 */ /* 0x010f220000000000 */
[----:B---3--:R-:W-:Y:S11]  /*40d0*/  LOP3.LUT P0, RZ, R6, 0x1, RZ, 0xc0, !PT ;  /* 0x0000000106ff7812 */ /* 0x008ff6000780c0ff */
[----:B------:R-:W-:Y:S02]  /*40e0*/  @!UPT UIADD3 URZ, UPT, UPT, URZ, URZ, URZ ;  /* 0x000000fffffff290 */ /* 0x000fe4000fffe0ff */
[----:B----4-:R-:W-:Y:S01]  /*40f0*/  VOTEU.ANY UP2, P0 ;  /* 0x0000000000ff7886 */ /* 0x010fe20000040100 */
[----:B------:R-:W-:Y:S11]  /*4100*/  PLOP3.LUT P0, PT, PT, PT, UP2, 0x80, 0x8 ;  /* 0x000000000008781c */ /* 0x000ff60003f0f028 */
[----:B------:R-:W-:Y:S02]  /*4110*/  @!UPT UIADD3 URZ, UPT, UPT, URZ, URZ, URZ ;  /* 0x000000fffffff290 */ /* 0x000fe4000fffe0ff */
[----:B--2---:R-:W-:Y:S02]  /*4120*/  @P0 SHF.R.U32.HI R0, RZ, 0x10, R5 ;  /* 0x00000010ff000819 */ /* 0x004fe40000011605 */
[----:B------:R-:W-:Y:S02]  /*4130*/  @P0 MOV R2, R4 ;  /* 0x0000000400020202 */ /* 0x000fe40000000f00 */
[----:B------:R-:W-:Y:S01]  /*4140*/  @P0 R2UR UR4, R0 ;  /* 0x00000000000402ca */ /* 0x000fe200000e0000 */
[----:B------:R-:W-:Y:S01]  /*4150*/  VIADD R0, R8, 0xa0 ;  /* 0x000000a008007836 */ /* 0x000fe20000000000 */
[----:B------:R-:W-:Y:S02]  /*4160*/  @P0 LOP3.LUT R4, R5, 0xffff, RZ, 0xc0, !PT ;  /* 0x0000ffff05040812 */ /* 0x000fe400078ec0ff */
[----:B------:R-:W-:Y:S02]  /*4170*/  @P0 R2UR UR6, R2 ;  /* 0x00000000020602ca */ /* 0x000fe400000e0000 */
[----:B------:R-:W-:Y:S02]  /*4180*/  PRMT R0, RZ, 0x654, R0 ;  /* 0x00000654ff007816 */ /* 0x000fe40000000000 */
[----:B------:R-:W-:Y:S02]  /*4190*/  @P0 R2UR UR5, R4 ;  /* 0x00000000040502ca */ /* 0x000fe400000e0000 */
[----:B------:R2:W-:Y:S03]  /*41a0*/  SYNCS.ARRIVE.TRANS64.RED.A1T0 RZ, [R0+URZ], RZ ;  /* 0x000000ff00ff79a7 */ /* 0x0005e600081004ff */
[----:B------:R-:W-:Y:S04]  /*41b0*/  @UP2 UMOV UR27, UR4 ;  /* 0x00000004001b2c82 */ /* 0x000fe80008000000 */
[----:B------:R-:W-:Y:S04]  /*41c0*/  @UP2 UMOV UR14, UR6 ;  /* 0x00000006000e2c82 */ /* 0x000fe80008000000 */
[----:B------:R-:W-:Y:S01]  /*41d0*/  @UP2 UMOV UR13, UR5 ;  /* 0x00000005000d2c82 */ /* 0x000fe20008000000 */
[----:B------:R-:W-:Y:S05]  /*41e0*/  BRA.U !UP0, `(.L_x_77) ;  /* 0x0000000108c07547 */ /* 0x000fea000b800000 */
[----:B------:R-:W-:Y:S02]  /*41f0*/  UIMAD.WIDE.U32 UR8, UR13, UR35, URZ ;  /* 0x000000230d0872a5 */ /* 0x000fe4000f8e00ff */
[----:B------:R-:W-:Y:S02]  /*4200*/  UP2UR UR12, UPR, URZ, 0x4 ;  /* 0x00000004ff0c7883 */ /* 0x000fe40008000000 */
[----:B------:R-:W-:Y:S02]  /*4210*/  UISETP.NE.AND UP2, UPT, UR34, 0x1, UPT ;  /* 0x000000012200788c */ /* 0x000fe4000bf45270 */
[----:B------:R-:W-:Y:S02]  /*4220*/  UIMAD.WIDE.U32 UR10, UR14, UR32, URZ ;  /* 0x000000200e0a72a5 */ /* 0x000fe4000f8e00ff */
[----:B------:R-:W-:Y:S02]  /*4230*/  USEL UR4, UR31, UR38, !UP2 ;  /* 0x000000261f047287 */ /* 0x000fe4000d000000 */
[----:B------:R-:W-:Y:S02]  /*4240*/  UISETP.NE.AND UP0, UPT, UR15, 0x1, UPT ;  /* 0x000000010f00788c */ /* 0x000fe4000bf05270 */
[----:B------:R-:W-:Y:S02]  /*4250*/  UP2UR UR22, UPR, URZ, 0x2 ;  /* 0x00000002ff167883 */ /* 0x000fe40008000000 */
[----:B------:R-:W-:Y:S02]  /*4260*/  UISETP.NE.AND UP1, UPT, UR42, 0x1, UPT ;  /* 0x000000012a00788c */ /* 0x000fe4000bf25270 */
[----:B-1----:R-:W-:Y:S02]  /*4270*/  UIMAD.WIDE.U32 UR18, UR4, UR16, URZ ;  /* 0x00000010041272a5 */ /* 0x002fe4000f8e00ff */
[----:B------:R-:W-:Y:S01]  /*4280*/  USEL UR7, UR37, UR39, !UP0 ;  /* 0x0000002725077287 */ /* 0x000fe2000c000000 */
[----:B------:R-:W-:Y:S02]  /*4290*/  UMOV UR5, UR9 ;  /* 0x0000000900057c82 */ /* 0x000fe40008000000 */
[----:B------:R-:W-:Y:S02]  /*42a0*/  USHF.R.U32.HI UR6, URZ, UR41, UR5 ;  /* 0x00000029ff067299 */ /* 0x000fe40008011605 */
[----:B------:R-:W-:Y:S02]  /*42b0*/  UIMAD.WIDE.U32 UR20, UR7, UR16, URZ ;  /* 0x00000010071472a5 */ /* 0x000fe4000f8e00ff */
[----:B------:R-:W-:Y:S02]  /*42c0*/  USEL UR6, UR13, UR6, !UP2 ;  /* 0x000000060d067287 */ /* 0x000fe4000d000000 */
[----:B------:R-:W-:Y:S01]  /*42d0*/  UISETP.NE.AND UP2, UPT, UR12, URZ, UPT ;  /* 0x000000ff0c00728c */ /* 0x000fe2000bf45270 */
[----:B------:R-:W-:Y:S01]  /*42e0*/  UMOV UR5, UR11 ;  /* 0x0000000b00057c82 */ /* 0x000fe20008000000 */
[----:B------:R-:W-:Y:S02]  /*42f0*/  UIMAD.WIDE.U32 UR10, UR6, UR16, URZ ;  /* 0x00000010060a72a5 */ /* 0x000fe4000f8e00ff */
[----:B------:R-:W-:Y:S03]  /*4300*/  USHF.R.U32.HI UR8, URZ, UR33, UR5 ;  /* 0x00000021ff087299 */ /* 0x000fe60008011605 */
[----:B------:R-:W-:Y:S02]  /*4310*/  UMOV UR5, UR19 ;  /* 0x0000001300057c82 */ /* 0x000fe40008000000 */
[----:B------:R-:W-:Y:S03]  /*4320*/  @UP1 USHF.R.U32.HI UR4, URZ, UR17, UR5 ;  /* 0x00000011ff041299 */ /* 0x000fe60008011605 */
[----:B------:R-:W-:Y:S01]  /*4330*/  UMOV UR5, UR21 ;  /* 0x0000001500057c82 */ /* 0x000fe20008000000 */
[----:B------:R-:W-:Y:S02]  /*4340*/  UIMAD UR4, UR42, UR4, URZ ;  /* 0x000000042a0472a4 */ /* 0x000fe4000f8e02ff */
[----:B------:R-:W-:Y:S02]  /*4350*/  @UP1 USHF.R.U32.HI UR7, URZ, UR17, UR5 ;  /* 0x00000011ff071299 */ /* 0x000fe40008011605 */
[----:B------:R-:W-:Y:S02]  /*4360*/  USEL UR5, UR14, UR8, !UP0 ;  /* 0x000000080e057287 */ /* 0x000fe4000c000000 */
[----:B------:R-:W-:Y:S02]  /*4370*/  UIMAD UR8, UR42, UR7, URZ ;  /* 0x000000072a0872a4 */ /* 0x000fe4000f8e02ff */
[----:B------:R-:W-:Y:S03]  /*4380*/  UISETP.GE.AND UP0, UPT, UR6, UR4, UPT ;  /* 0x000000040600728c */ /* 0x000fe6000bf06270 */
[----:B------:R-:W-:Y:S01]  /*4390*/  UMOV UR4, UR11 ;  /* 0x0000000b00047c82 */ /* 0x000fe20008000000 */
[----:B------:R-:W-:Y:S02]  /*43a0*/  UISETP.GE.OR UP0, UPT, UR5, UR8, UP0 ;  /* 0x000000080500728c */ /* 0x000fe40008706670 */
[----:B------:R-:W-:Y:S02]  /*43b0*/  USHF.R.U32.HI UR4, URZ, UR17, UR4 ;  /* 0x00000011ff047299 */ /* 0x000fe40008011604 */
[----:B------:R-:W-:Y:S02]  /*43c0*/  UIMAD.WIDE.U32 UR8, UR5, UR16, URZ ;  /* 0x00000010050872a5 */ /* 0x000fe4000f8e00ff */
[----:B------:R-:W-:Y:S04]  /*43d0*/  USEL UR10, UR6, UR4, !UP1 ;  /* 0x00000004060a7287 */ /* 0x000fe8000c800000 */
[----:B------:R-:W-:Y:S01]  /*43e0*/  UIADD3 UR11, UPT, UPT, -UR10, URZ, URZ ;  /* 0x000000ff0a0b7290 */ /* 0x000fe2000fffe1ff */
[----:B------:R-:W-:Y:S02]  /*43f0*/  @!UP0 UMOV UR4, UR9 ;  /* 0x0000000900048c82 */ /* 0x000fe40008000000 */
[----:B------:R-:W-:Y:S02]  /*4400*/  @!UP0 USHF.R.U32.HI UR4, URZ, UR17, UR4 ;  /* 0x00000011ff048299 */ /* 0x000fe40008011604 */
[----:B------:R-:W-:Y:S02]  /*4410*/  UIMAD UR8, UR42, UR11, UR6 ;  /* 0x0000000b2a0872a4 */ /* 0x000fe4000f8e0206 */
[----:B------:R-:W-:Y:S02]  /*4420*/  @!UP0 USEL UR4, UR5, UR4, !UP1 ;  /* 0x0000000405048287 */ /* 0x000fe4000c800000 */
[----:B------:R-:W-:Y:S02]  /*4430*/  UISETP.NE.AND UP1, UPT, UR22, URZ, UPT ;  /* 0x000000ff1600728c */ /* 0x000fe4000bf25270 */
[----:B------:R-:W-:Y:S02]  /*4440*/  @!UP0 UIMAD UR8, UR7, UR8, UR4 ;  /* 0x00000008070882a4 */ /* 0x000fe4000f8e0204 */
[----:B------:R-:W-:Y:S02]  /*4450*/  @!UP0 UIADD3 UR9, UPT, UPT, UR10, -UR4, URZ ;  /* 0x800000040a098290 */ /* 0x000fe4000fffe0ff */
[----:B------:R-:W-:Y:S02]  /*4460*/  UIADD3 UR4, UPT, UPT, -UR5, URZ, URZ ;  /* 0x000000ff05047290 */ /* 0x000fe4000fffe1ff */
[----:B------:R-:W-:Y:S02]  /*4470*/  UIADD3 UR7, UPT, UPT, -UR6, URZ, URZ ;  /* 0x000000ff06077290 */ /* 0x000fe4000fffe1ff */
[----:B------:R-:W-:Y:S02]  /*4480*/  @!UP0 UIMAD UR6, UR9, UR42, UR5 ;  /* 0x0000002a090682a4 */ /* 0x000fe4000f8e0205 */
[----:B------:R-:W-:Y:S02]  /*4490*/  UIMAD UR14, UR15, UR4, UR14 ;  /* 0x000000040f0e72a4 */ /* 0x000fe4000f8e020e */
[----:B------:R-:W-:Y:S01]  /*44a0*/  UIMAD UR13, UR34, UR7, UR13 ;  /* 0x00000007220d72a4 */ /* 0x000fe2000f8e020d */
[----:B------:R-:W-:Y:S02]  /*44b0*/  @!UP0 UMOV UR5, UR8 ;  /* 0x0000000800058c82 */ /* 0x000fe40008000000 */
[----:B------:R-:W-:Y:S02]  /*44c0*/  UIMAD UR14, UR5, UR15, UR14 ;  /* 0x0000000f050e72a4 */ /* 0x000fe4000f8e020e */
[----:B------:R-:W-:Y:S11]  /*44d0*/  UIMAD UR13, UR6, UR34, UR13 ;  /* 0x00000022060d72a4 */ /* 0x000ff6000f8e020d */
[----:B------:R-:W-:Y:S01]  /*44e0*/  @!UPT UIADD3 URZ, UPT, UPT, URZ, URZ, URZ ;  /* 0x000000fffffff290 */ /* 0x000fe2000fffe0ff */
.L_x_77:
[----:B------:R-:W3:Y:S01]  /*44f0*/  @!UP3 LDCU.128 UR20, c[0x0][0xb10] ;  /* 0x00016200ff14b7ac */ /* 0x000ee20008000c00 */
[----:B------:R-:W-:Y:S04]  /*4500*/  ISETP.NE.U32.AND P0, PT, RZ, UR28, PT ;  /* 0x0000001cff007c0c */ /* 0x000fe8000bf05070 */
[----:B------:R-:W-:Y:S01]  /*4510*/  ISETP.NE.AND.EX P0, PT, RZ, UR29, PT, P0 ;  /* 0x0000001dff007c0c */ /* 0x000fe2000bf05300 */
[----:B------:R-:W4:Y:S01]  /*4520*/  @!UP3 LDCU UR5, c[0x0][0xb0c] ;  /* 0x00016180ff05b7ac */ /* 0x000f220008000800 */
[----:B------:R-:W-:Y:S02]  /*4530*/  USHF.L.U32 UR11, UR26, 0x6, URZ ;  /* 0x000000061a0b7899 */ /* 0x000fe400080006ff */
[----:B------:R-:W-:Y:S02]  /*4540*/  USHF.L.U32 UR10, UR30, 0x6, URZ ;  /* 0x000000061e0a7899 */ /* 0x000fe400080006ff */
[----:B---3--:R-:W-:Y:S07]  /*4550*/  UIMAD.WIDE.U32 UR6, UR14, UR20, URZ ;  /* 0x000000140e0672a5 */ /* 0x008fee000f8e00ff */
[----:B------:R-:W-:Y:S01]  /*4560*/  @!UP3 UMOV UR4, UR7 ;  /* 0x000000070004bc82 */ /* 0x000fe20008000000 */
[----:B----4-:R-:W-:Y:S02]  /*4570*/  @!UP3 UISETP.NE.AND UP0, UPT, UR5, 0x1, UPT ;  /* 0x000000010500b88c */ /* 0x010fe4000bf05270 */
[----:B------:R-:W-:Y:S02]  /*4580*/  @!UP3 USHF.R.U32.HI UR4, URZ, UR21, UR4 ;  /* 0x00000015ff04b299 */ /* 0x000fe40008011604 */
[----:B------:R-:W-:Y:S02]  /*4590*/  UIMAD.WIDE.U32 UR6, UR13, UR23, URZ ;  /* 0x000000170d0672a5 */ /* 0x000fe4000f8e00ff */
[----:B------:R-:W-:Y:S02]  /*45a0*/  @!UP3 USEL UR8, UR14, UR4, !UP0 ;  /* 0x000000040e08b287 */ /* 0x000fe4000c000000 */
[----:B------:R-:W-:Y:S03]  /*45b0*/  @!UP3 UISETP.NE.AND UP0, UPT, UR22, 0x1, UPT ;  /* 0x000000011600b88c */ /* 0x000fe6000bf05270 */
[----:B------:R-:W-:Y:S02]  /*45c0*/  @!UP3 UMOV UR6, UR7 ;  /* 0x000000070006bc82 */ /* 0x000fe40008000000 */
[----:B------:R-:W3:Y:S02]  /*45d0*/  @!UP3 LDCU UR4, c[0x0][0xb20] ;  /* 0x00016400ff04b7ac */ /* 0x000ee40008000800 */
[----:B---3--:R-:W-:Y:S04]  /*45e0*/  @!UP3 USHF.R.U32.HI UR6, URZ, UR4, UR6 ;  /* 0x00000004ff06b299 */ /* 0x008fe80008011606 */
[----:B------:R-:W-:Y:S04]  /*45f0*/  @!UP3 USEL UR6, UR13, UR6, !UP0 ;  /* 0x000000060d06b287 */ /* 0x000fe8000c000000 */
[----:B------:R-:W-:Y:S02]  /*4600*/  @!UP3 UIADD3 UR4, UPT, UPT, -UR8, UR6, URZ ;  /* 0x000000060804b290 */ /* 0x000fe4000fffe1ff */
[----:B------:R-:W-:Y:S02]  /*4610*/  @!UP3 UIADD3 UR6, UPT, UPT, UR8, -UR6, URZ ;  /* 0x800000060806b290 */ /* 0x000fe4000fffe0ff */
[----:B------:R-:W-:Y:S02]  /*4620*/  @!UP3 UIMAD UR14, UR4, UR5, UR14 ;  /* 0x00000005040eb2a4 */ /* 0x000fe4000f8e020e */
[----:B------:R-:W-:Y:S01]  /*4630*/  @!UP3 UIMAD UR13, UR6, UR22, UR13 ;  /* 0x00000016060db2a4 */ /* 0x000fe2000f8e020d */
[----:B------:R-:W-:Y:S11]  /*4640*/  BRA.U UP4, `(.L_x_78) ;  /* 0x0000000104107547 */ /* 0x000ff6000b800000 */
[----:B------:R-:W-:Y:S04]  /*4650*/  MOV R2, UR40 ;  /* 0x0000002800027c02 */ /* 0x000fe80008000f00 */
[----:B------:R-:W-:Y:S04]  /*4660*/  SHF.L.U32 R2, R2, 0x1f, RZ ;  /* 0x0000001f02027819 */ /* 0x000fe800000006ff */
[----:B------:R-:W3:Y:S02]  /*4670*/  SYNCS.PHASECHK.TRANS64.TRYWAIT P1, [UR24+0x88], R2 ;  /* 0x00008802ff0075a7 */ /* 0x000ee40008021118 */
[----:B---3--:R-:W-:Y:S05]  /*4680*/  @!P1 BRA `(.L_x_79) ;  /* 0x0000003400889947 */ /* 0x008fea0003800000 */
.L_x_78:
[----:B------:R-:W-:Y:S05]  /*4690*/  BRA.U !UP6, `(.L_x_80) ;  /* 0x000000010e387547 */ /* 0x000fea000b800000 */
[----:B------:R-:W-:Y:S01]  /*46a0*/  UPLOP3.LUT UP1, UPT, UPT, UPT, UP5, 0x80, 0x8 ;  /* 0x000000000008789c */ /* 0x000fe20003f2f050 */
[----:B--2---:R-:W-:Y:S01]  /*46b0*/  HFMA2 R0, -RZ, RZ, 0, 5.9604644775390625e-08 ;  /* 0x00000001ff007431 */ /* 0x004fe200000001ff */
[----:B------:R-:W2:Y:S01]  /*46c0*/  LDCU.64 UR8, c[0x0][0x358] ;  /* 0x00006b00ff0877ac */ /* 0x000ea20008000a00 */
[----:B------:R-:W-:Y:S03]  /*46d0*/  IMAD.MOV.U32 R45, RZ, RZ, 0x1 ;  /* 0x00000001ff2d7424 */ /* 0x000fe600078e00ff */
[----:B------:R-:W-:Y:S05]  /*46e0*/  PLOP3.LUT P1, PT, PT, PT, UP1, 0x80, 0x8 ;  /* 0x000000000008781c */ /* 0x000fea0003f2f018 */
[----:B------:R-:W3:Y:S01]  /*46f0*/  @UP1 LDCU.64 UR4, c[0x0][0x888] ;  /* 0x00011100ff0417ac */ /* 0x000ee20008000a00 */
[----:B------:R-:W-:Y:S07]  /*4700*/  @UP1 UIMAD UR6, UR36, UR28, URZ ;  /* 0x0000001c240612a4 */ /* 0x000fee000f8e02ff */
[----:B------:R-:W-:Y:S01]  /*4710*/  @!P1 PRMT R45, R0, 0x7610, R45 ;  /* 0x00007610002d9816 */ /* 0x000fe2000000002d */
[----:B---3--:R-:W-:Y:S06]  /*4720*/  @UP1 UIMAD.WIDE UR4, UR6, 0x4, UR4 ;  /* 0x00000004060418a5 */ /* 0x008fec000f8e0204 */
[----:B-----5:R-:W-:Y:S01]  /*4730*/  IMAD.U32 R26, RZ, RZ, UR4 ;  /* 0x00000004ff1a7e24 */ /* 0x020fe2000f8e00ff */
[----:B------:R-:W-:Y:S04]  /*4740*/  MOV R27, UR5 ;  /* 0x00000005001b7c02 */ /* 0x000fe80008000f00 */
[----:B------:R-:W3:Y:S01]  /*4750*/  @!UP1 LDCU UR4, c[0x0][0x880] ;  /* 0x00011000ff0497ac */ /* 0x000ee20008000800 */
[----:B--2---:R4:W5:Y:S02]  /*4760*/  @P1 LDG.E R26, desc[UR8][R26.64] ;  /* 0x000000081a1a1981 */ /* 0x004964000c1e1900 */
[----:B---34-:R-:W-:Y:S07]  /*4770*/  @!P1 IMAD.U32 R26, RZ, RZ, UR4 ;  /* 0x00000004ff1a9e24 */ /* 0x018fee000f8e00ff */
.L_x_80:
[----:B-----5:R-:W-:Y:S01]  /*4780*/  @!P0 FSETP.EQ.AND P2, PT, R26, RZ, PT ;  /* 0x000000ff1a00820b */ /* 0x020fe20003f42000 */
[----:B------:R-:W-:Y:S01]  /*4790*/  @!UPT UIADD3 URZ, UPT, UPT, URZ, URZ, URZ ;  /* 0x000000fffffff290 */ /* 0x000fe2000fffe0ff */
[----:B------:R-:W-:Y:S11]  /*47a0*/  @!P0 BRA `(.L_x_81) ;  /* 0x0000000000148947 */ /* 0x000ff60003800000 */
[----:B------:R-:W-:Y:S02]  /*47b0*/  LOP3.LUT P0, RZ, R45, 0xff, RZ, 0xc0, !PT ;  /* 0x000000ff2dff7812 */ /* 0x000fe4000780c0ff */
[----:B------:R-:W-:Y:S04]  /*47c0*/  PLOP3.LUT P2, PT, PT, PT, UP1, 0x80, 0x8 ;  /* 0x000000000008781c */ /* 0x000fe80003f4f018 */
[----:B------:R-:W-:Y:S07]  /*47d0*/  PLOP3.LUT P2, PT, P2, PT, PT, 0x8, 0x80 ;  /* 0x000000000080781c */ /* 0x000fee000174e170 */
[----:B------:R-:W-:Y:S11]  /*47e0*/  @P0 FSETP.EQ.AND P2, PT, R26, RZ, PT ;  /* 0x000000ff1a00020b */ /* 0x000ff60003f42000 */
[----:B------:R-:W-:Y:S02]  /*47f0*/  @!UPT UIADD3 URZ, UPT, UPT, URZ, URZ, URZ ;  /* 0x000000fffffff290 */ /* 0x000fe4000fffe0ff */
.L_x_81:
[----:B------:R-:W-:Y:S01]  /*4800*/  ULEA UR4, UR25, UR24, 0x3 ;  /* 0x0000001819047291 */ /* 0x000fe2000f8e18ff */
[----:B--2---:R-:W-:Y:S02]  /*4810*/  SHF.L.U32 R2, R11, 0x1f, RZ ;  /* 0x0000001f0b027819 */ /* 0x004fe400000006ff */
[----:B------:R-:W-:Y:S04]  /*4820*/  ELECT P1, URZ, PT ;  /* 0x0000000000ff782f */ /* 0x000fe80003820000 */
[----:B------:R-:W-:Y:S02]  /*4830*/  PLOP3.LUT P1, PT, P2, P1, PT, 0xf2, 0x2f ;  /* 0x00000000002f781c */ /* 0x000fe40001723e72 */
[----:B------:R-:W2:Y:S02]  /*4840*/  SYNCS.PHASECHK.TRANS64.TRYWAIT P0, [UR4+0x68], R2 ;  /* 0x00006802ff0075a7 */ /* 0x000ea40008001104 */
[----:B--2---:R-:W-:Y:S09]  /*4850*/  @!P0 BRA `(.L_x_82) ;  /* 0x00000034002c8947 */ /* 0x004ff20003800000 */
.L_x_155:
[----:B------:R-:W-:Y:S01]  /*4860*/  VOTEU.ALL UP0, P1 ;  /* 0x0000000000ff7886 */ /* 0x000fe20000800000 */
[----:B--2---:R-:W-:Y:S01]  /*4870*/  @!P1 IADD3 R2, P0, PT, R12, 0x580, RZ ;  /* 0x000005800c029810 */ /* 0x004fe20007f1e0ff */
[----:B------:R-:W-:Y:S01]  /*4880*/  UIADD3 UR9, UPT, UPT, UR4, 0x50, URZ ;  /* 0x0000005004097890 */ /* 0x000fe2000fffe0ff */
[----:B------:R-:W-:Y:S01]  /*4890*/  VIADD R10, R10, 0x1 ;  /* 0x000000010a0a7836 */ /* 0x000fe20000000000 */
[----:B------:R-:W-:Y:S01]  /*48a0*/  UMOV UR22, 0x0 ;  /* 0x0000000000167882 */ /* 0x000fe20000000000 */
[----:B------:R-:W-:Y:S01]  /*48b0*/  @!UP0 ULEA UR5, UR25, UR24, 0xc ;  /* 0x0000001819058291 */ /* 0x000fe2000f8e60ff */
[----:B------:R-:W-:Y:S01]  /*48c0*/  @!P1 IMAD.X R0, RZ, RZ, R13, P0 ;  /* 0x000000ffff009224 */ /* 0x000fe200000e060d */
[----:B------:R-:W-:Y:S01]  /*48d0*/  @!P1 R2UR UR7, R2 ;  /* 0x00000000020792ca */ /* 0x000fe200000e0000 */
[----:B------:R-:W-:Y:S01]  /*48e0*/  @!P1 IMAD.MOV.U32 R2, RZ, RZ, 0x1000 ;  /* 0x00001000ff029424 */ /* 0x000fe200078e00ff */
[----:B------:R-:W-:Y:S02]  /*48f0*/  @!UP0 UIADD3 UR8, UPT, UPT, UR5, 0x200, URZ ;  /* 0x0000020005088890 */ /* 0x000fe4000fffe0ff */
[----:B------:R-:W-:Y:S01]  /*4900*/  UIADD3 UR5, UPT, UPT, UR25, 0x1, URZ ;  /* 0x0000000119057890 */ /* 0x000fe2000fffe0ff */
[----:B------:R-:W-:Y:S01]  /*4910*/  UMOV UR23, 0x10000000 ;  /* 0x1000000000177882 */ /* 0x000fe20000000000 */
[----:B------:R-:W-:Y:S02]  /*4920*/  UMOV UR12, UR36 ;  /* 0x00000024000c7c82 */ /* 0x000fe40008000000 */
[----:B------:R-:W-:Y:S04]  /*4930*/  UISETP.NE.AND UP0, UPT, UR5, 0x3, UPT ;  /* 0x000000030500788c */ /* 0x000fe8000bf05270 */
[----:B------:R-:W-:Y:S01]  /*4940*/  USEL UR6, UR5, URZ, UP0 ;  /* 0x000000ff05067287 */ /* 0x000fe20008000000 */
[----:B------:R-:W-:Y:S01]  /*4950*/  @!P1 R2UR UR5, R0 ;  /* 0x00000000000592ca */ /* 0x000fe200000e0000 */
[----:B------:R-:W-:Y:S01]  /*4960*/  IMAD.U32 R4, RZ, RZ, UR7 ;  /* 0x00000007ff047e24 */ /* 0x000fe2000f8e00ff */
[----:B------:R-:W-:Y:S02]  /*4970*/  USEL UR20, URZ, 0x1, UP0 ;  /* 0x00000001ff147887 */ /* 0x000fe40008000000 */
[----:B------:R-:W-:Y:S01]  /*4980*/  VOTEU.ALL UP0, P1 ;  /* 0x0000000000ff7886 */ /* 0x000fe20000800000 */
[----:B------:R-:W-:Y:S01]  /*4990*/  UPRMT UR7, UR54, 0x654, UR9 ;  /* 0x0000065436077896 */ /* 0x000fe20008000009 */
[----:B------:R-:W-:Y:S02]  /*49a0*/  @!P1 R2UR UR18, R4 ;  /* 0x00000000041292ca */ /* 0x000fe400000e0000 */
[----:B------:R-:W-:Y:S04]  /*49b0*/  LOP3.LUT R11, R11, UR20, RZ, 0x3c, !PT ;  /* 0x000000140b0b7c12 */ /* 0x000fe8000f8e3cff */
[----:B------:R-:W-:Y:S01]  /*49c0*/  SHF.L.U32 R0, R11, 0x1f, RZ ;  /* 0x0000001f0b007819 */ /* 0x000fe200000006ff */
[----:B------:R-:W-:Y:S01]  /*49d0*/  IMAD.U32 R5, RZ, RZ, UR5 ;  /* 0x00000005ff057e24 */ /* 0x000fe2000f8e00ff */
[----:B------:R-:W-:Y:S04]  /*49e0*/  ULEA UR5, UR6, UR24, 0x3 ;  /* 0x0000001806057291 */ /* 0x000fe8000f8e18ff */
[----:B------:R-:W-:Y:S11]  /*49f0*/  @!P1 R2UR UR19, R5 ;  /* 0x00000000051392ca */ /* 0x000ff600000e0000 */
[----:B------:R-:W-:Y:S02]  /*4a00*/  @!UPT UIADD3 URZ, UPT, UPT, URZ, URZ, URZ ;  /* 0x000000fffffff290 */ /* 0x000fe4000fffe0ff */
[----:B------:R2:W-:Y:S01]  /*4a10*/  @!UP0 UTMALDG.3D [UR8], [UR18], desc[UR22] ;  /* 0x00001608120085b4 */ /* 0x0005e20008011000 */
[----:B------:R2:W-:Y:S01]  /*4a20*/  @!P1 SYNCS.ARRIVE.TRANS64.RED.A0TR RZ, [UR4+0x50], R2 ;  /* 0x00005002ffff99a7 */ /* 0x0005e20008300404 */
[----:B------:R-:W-:Y:S01]  /*4a30*/  SYNCS.ARRIVE.TRANS64.RED.A1T0 RZ, [UR7], RZ ;  /* 0x000000ffffff79a7 */ /* 0x000fe20008100407 */
[----:B------:R-:W3:Y:S02]  /*4a40*/  SYNCS.PHASECHK.TRANS64.TRYWAIT P0, [UR5+0x68], R0 ;  /* 0x00006800ff0075a7 */ /* 0x000ee40008001105 */
[----:B--23--:R-:W-:Y:S05]  /*4a50*/  @!P0 BRA `(.L_x_83) ;  /* 0x0000003000c48947 */ /* 0x00cfea0003800000 */
.L_x_157:
[----:B------:R-:W-:Y:S01]  /*4a60*/  UIADD3 UR9, UPT, UPT, UR5, 0x50, URZ ;  /* 0x0000005005097890 */ /* 0x000fe2000fffe0ff */
[----:B--2---:R-:W-:Y:S01]  /*4a70*/  @!P1 IADD3 R2, P0, PT, R12, 0x580, RZ ;  /* 0x000005800c029810 */ /* 0x004fe20007f1e0ff */
[----:B------:R-:W-:Y:S01]  /*4a80*/  UPLOP3.LUT UP4, UPT, UPT, UPT, UPT, 0x80, 0x8 ;  /* 0x000000000008789c */ /* 0x000fe20003f8f070 */
[----:B------:R-:W-:Y:S01]  /*4a90*/  R2UR UR22, R47 ;  /* 0x000000002f1672ca */ /* 0x000fe200000e0000 */
[----:B------:R-:W-:Y:S01]  /*4aa0*/  UMOV UR20, 0x0 ;  /* 0x0000000000147882 */ /* 0x000fe20000000000 */
[----:B------:R-:W-:Y:S01]  /*4ab0*/  UMOV UR21, 0x10000000 ;  /* 0x1000000000157882 */ /* 0x000fe20000000000 */
[----:B------:R-:W-:Y:S01]  /*4ac0*/  UMOV UR12, UR36 ;  /* 0x00000024000c7c82 */ /* 0x000fe20008000000 */
[----:B------:R-:W-:Y:S01]  /*4ad0*/  VOTEU.ALL UP0, P1 ;  /* 0x0000000000ff7886 */ /* 0x000fe20000800000 */
[----:B------:R-:W-:Y:S01]  /*4ae0*/  @!P1 IMAD.X R0, RZ, RZ, R13, P0 ;  /* 0x000000ffff009224 */ /* 0x000fe200000e060d */
[----:B------:R-:W-:Y:S01]  /*4af0*/  R2UR UR19, R48 ;  /* 0x00000000301372ca */ /* 0x000fe200000e0000 */
[----:B------:R-:W-:Y:S01]  /*4b00*/  UMOV UR36, UR27 ;  /* 0x0000001b00247c82 */ /* 0x000fe20008000000 */
[C---:B------:R-:W-:Y:S01]  /*4b10*/  ISETP.NE.AND P0, PT, R10.reuse, 0x2, PT ;  /* 0x000000020a00780c */ /* 0x040fe20003f05270 */
[----:B------:R-:W-:Y:S02]  /*4b20*/  @!UP0 ULEA UR4, UR6, UR24, 0xc ;  /* 0x0000001806048291 */ /* 0x000fe4000f8e60ff */
[----:B------:R-:W-:Y:S01]  /*4b30*/  @!UP0 UIADD3 UR10, UPT, UPT, UR10, 0x20, URZ ;  /* 0x000000200a0a8890 */ /* 0x000fe2000fffe0ff */
[----:B------:R-:W-:Y:S01]  /*4b40*/  SEL R10, R10, RZ, P0 ;  /* 0x000000ff0a0a7207 */ /* 0x000fe20000000000 */
[----:B------:R-:W-:Y:S02]  /*4b50*/  @!UP0 UIADD3 UR8, UPT, UPT, UR4, 0x200, URZ ;  /* 0x0000020004088890 */ /* 0x000fe4000fffe0ff */
[----:B------:R-:W-:Y:S01]  /*4b60*/  UIADD3 UR4, UPT, UPT, UR6, 0x1, URZ ;  /* 0x0000000106047890 */ /* 0x000fe2000fffe0ff */
[----:B------:R-:W-:Y:S01]  /*4b70*/  @!P1 R2UR UR6, R2 ;  /* 0x00000000020692ca */ /* 0x000fe200000e0000 */
[----:B------:R-:W-:Y:S02]  /*4b80*/  UIADD3 UR30, UPT, UPT, UR13, UR22, URZ ;  /* 0x000000160d1e7290 */ /* 0x000fe4000fffe0ff */
[----:B------:R-:W-:Y:S02]  /*4b90*/  UISETP.NE.AND UP0, UPT, UR4, 0x3, UPT ;  /* 0x000000030400788c */ /* 0x000fe4000bf05270 */
[----:B------:R-:W-:Y:S02]  /*4ba0*/  UIADD3 UR26, UPT, UPT, UR14, UR19, URZ ;  /* 0x000000130e1a7290 */ /* 0x000fe4000fffe0ff */
[----:B------:R-:W-:Y:S01]  /*4bb0*/  USEL UR25, UR4, URZ, UP0 ;  /* 0x000000ff04197287 */ /* 0x000fe20008000000 */
[----:B------:R-:W-:Y:S01]  /*4bc0*/  @!P1 R2UR UR4, R0 ;  /* 0x00000000000492ca */ /* 0x000fe200000e0000 */
[----:B------:R-:W-:Y:S01]  /*4bd0*/  USEL UR18, URZ, 0x1, UP0 ;  /* 0x00000001ff127887 */ /* 0x000fe20008000000 */
[----:B------:R-:W-:Y:S01]  /*4be0*/  SEL R0, RZ, 0x1, P0 ;  /* 0x00000001ff007807 */ /* 0x000fe20000000000 */
[----:B------:R-:W-:Y:S02]  /*4bf0*/  VOTEU.ALL UP0, P1 ;  /* 0x0000000000ff7886 */ /* 0x000fe40000800000 */
[----:B------:R-:W-:Y:S01]  /*4c00*/  IMAD.U32 R4, RZ, RZ, UR6 ;  /* 0x00000006ff047e24 */ /* 0x000fe2000f8e00ff */
[----:B------:R-:W-:Y:S02]  /*4c10*/  LOP3.LUT R9, R9, R0, RZ, 0x3c, !PT ;  /* 0x0000000009097212 */ /* 0x000fe400078e3cff */
[----:B------:R-:W-:Y:S02]  /*4c20*/  LOP3.LUT R11, R11, UR18, RZ, 0x3c, !PT ;  /* 0x000000120b0b7c12 */ /* 0x000fe4000f8e3cff */
[----:B------:R-:W-:Y:S03]  /*4c30*/  @!P1 R2UR UR6, R4 ;  /* 0x00000000040692ca */ /* 0x000fe600000e0000 */
[----:B------:R-:W-:Y:S01]  /*4c40*/  IMAD.U32 R5, RZ, RZ, UR4 ;  /* 0x00000004ff057e24 */ /* 0x000fe2000f8e00ff */
[----:B------:R-:W-:Y:S04]  /*4c50*/  UPRMT UR4, UR54, 0x654, UR9 ;  /* 0x0000065436047896 */ /* 0x000fe80008000009 */
[----:B------:R-:W-:Y:S11]  /*4c60*/  @!P1 R2UR UR7, R5 ;  /* 0x00000000050792ca */ /* 0x000ff600000e0000 */
[----:B------:R-:W-:Y:S02]  /*4c70*/  @!UPT UIADD3 URZ, UPT, UPT, URZ, URZ, URZ ;  /* 0x000000fffffff290 */ /* 0x000fe4000fffe0ff */
[----:B------:R2:W-:Y:S01]  /*4c80*/  @!UP0 UTMALDG.3D [UR8], [UR6], desc[UR20] ;  /* 0x00001408060085b4 */ /* 0x0005e20008011000 */
[----:B------:R2:W-:Y:S01]  /*4c90*/  @!P1 SYNCS.ARRIVE.TRANS64.RED.A0TR RZ, [UR5+0x50], R3 ;  /* 0x00005003ffff99a7 */ /* 0x0005e20008300405 */
[----:B------:R-:W-:Y:S01]  /*4ca0*/  SYNCS.ARRIVE.TRANS64.RED.A1T0 RZ, [UR4], RZ ;  /* 0x000000ffffff79a7 */ /* 0x000fe20008100404 */
[----:B------:R-:W-:Y:S05]  /*4cb0*/  BRA.U UP2, `(.L_x_84) ;  /* 0xfffffff102d07547 */ /* 0x000fea000b83ffff */
[----:B------:R-:W-:Y:S01]  /*4cc0*/  UIADD3 UR24, UPT, UPT, UR24, 0x68, URZ ;  /* 0x0000006818187890 */ /* 0x000fe2000fffe0ff */
[----:B------:R-:W-:-:S03]  /*4cd0*/  SHF.L.U32 R2, R11, 0x1f, RZ ;  /* 0x0000001f0b027819 */ /* 0x000fc600000006ff */
[----:B------:R-:W-:-:S09]  /*4ce0*/  ULEA UR4, UR25, UR24, 0x3 ;  /* 0x0000001819047291 */ /* 0x000fd2000f8e18ff */
[----:B------:R-:W3:Y:S02]  /*4cf0*/  SYNCS.PHASECHK.TRANS64.TRYWAIT P0, [UR4], R2 ;  /* 0x00000002ff0075a7 */ /* 0x000ee40008001104 */
[----:B---3--:R-:W-:Y:S05]  /*4d00*/  @!P0 BRA `(.L_x_85) ;  /* 0x0000003000308947 */ /* 0x008fea0003800000 */
.L_x_159:
[----:B------:R-:W-:-:S04]  /*4d10*/  UIADD3 UR4, UPT, UPT, UR25, 0x1, URZ ;  /* 0x0000000119047890 */ /* 0x000fc8000fffe0ff */
[----:B------:R-:W-:-:S04]  /*4d20*/  UISETP.NE.AND UP0, UPT, UR4, 0x3, UPT ;  /* 0x000000030400788c */ /* 0x000fc8000bf05270 */
[----:B--2---:R-:W-:Y:S02]  /*4d30*/  USEL UR6, URZ, 0x1, UP0 ;  /* 0x00000001ff067887 */ /* 0x004fe40008000000 */
[----:B------:R-:W-:-:S04]  /*4d40*/  USEL UR4, UR4, URZ, UP0 ;  /* 0x000000ff04047287 */ /* 0x000fc80008000000 */
[----:B------:R-:W-:Y:S01]  /*4d50*/  ULEA UR5, UR4, UR24, 0x3 ;  /* 0x0000001804057291 */ /* 0x000fe2000f8e18ff */
[----:B------:R-:W-:-:S04]  /*4d60*/  LOP3.LUT R11, R11, UR6, RZ, 0x3c, !PT ;  /* 0x000000060b0b7c12 */ /* 0x000fc8000f8e3cff */
[----:B---3--:R-:W-:-:S04]  /*4d70*/  SHF.L.U32 R2, R11, 0x1f, RZ ;  /* 0x0000001f0b027819 */ /* 0x008fc800000006ff */
[----:B------:R-:W2:Y:S02]  /*4d80*/  SYNCS.PHASECHK.TRANS64.TRYWAIT P0, [UR5], R2 ;  /* 0x00000002ff0075a7 */ /* 0x000ea40008001105 */
[----:B--2---:R-:W-:Y:S05]  /*4d90*/  @!P0 BRA `(.L_x_86) ;  /* 0x0000003000248947 */ /* 0x004fea0003800000 */
.L_x_161:
[----:B------:R-:W-:-:S04]  /*4da0*/  UIADD3 UR4, UPT, UPT, UR4, 0x1, URZ ;  /* 0x0000000104047890 */ /* 0x000fc8000fffe0ff */
[----:B------:R-:W-:-:S04]  /*4db0*/  UISETP.NE.AND UP0, UPT, UR4, 0x3, UPT ;  /* 0x000000030400788c */ /* 0x000fc8000bf05270 */
[----:B------:R-:W-:Y:S02]  /*4dc0*/  USEL UR5, URZ, 0x1, UP0 ;  /* 0x00000001ff057887 */ /* 0x000fe40008000000 */
[----:B------:R-:W-:-:S04]  /*4dd0*/  USEL UR4, UR4, URZ, UP0 ;  /* 0x000000ff04047287 */ /* 0x000fc80008000000 */
[----:B------:R-:W-:Y:S01]  /*4de0*/  ULEA UR4, UR4, UR24, 0x3 ;  /* 0x0000001804047291 */ /* 0x000fe2000f8e18ff */
[----:B--2---:R-:W-:-:S04]  /*4df0*/  LOP3.LUT R2, R11, UR5, RZ, 0x3c, !PT ;  /* 0x000000050b027c12 */ /* 0x004fc8000f8e3cff */
[----:B------:R-:W-:Y:S01]  /*4e00*/  SHF.L.U32 R2, R2, 0x1f, RZ ;  /* 0x0000001f02027819 */ /* 0x000fe200000006ff */
[----:B------:R-:W-:-:S07]  /*4e10*/  IMAD.U32 R0, RZ, RZ, UR4 ;  /* 0x00000004ff007e24 */ /* 0x000fce000f8e00ff */
.L_x_87:
[----:B--2---:R2:W3:Y:S02]  /*4e20*/  SYNCS.PHASECHK.TRANS64.TRYWAIT P0, [R0+URZ], R2 ;  /* 0x00000002000075a7 */ /* 0x0044e400080011ff */
[----:B---3--:R-:W-:Y:S05]  /*4e30*/  @!P0 NANOSLEEP.SYNCS 0x989680 ;  /* 0x009896800000895d */ /* 0x008fea0003900000 */
[----:B------:R-:W3:Y:S02]  /*4e40*/  @!P0 SYNCS.PHASECHK.TRANS64 P0, [R0+URZ], R2 ;  /* 0x00000002000085a7 */ /* 0x000ee400080010ff */
[----:B-1-3--:R-:W-:Y:S05]  /*4e50*/  @P0 EXIT ;  /* 0x000000000000094d */ /* 0x00afea0003800000 */
[----:B------:R-:W-:Y:S05]  /*4e60*/  BRA `(.L_x_87) ;  /* 0xfffffffc00ec7947 */ /* 0x000fea000383ffff */
.L_x_75:
[----:B------:R-:W-:-:S06]  /*4e70*/  UISETP.GE.AND UP0, UPT, UR18, 0x4, UPT ;  /* 0x000000041200788c */ /* 0x000fcc000bf06270 */
[----:B------:R-:W-:-:S13]  /*4e80*/  PLOP3.LUT P0, PT, PT, PT, UP0, 0x80, 0x8 ;  /* 0x000000000008781c */ /* 0x000fda0003f0f008 */
[----:B-1----:R-:W-:Y:S05]  /*4e90*/  @!P0 EXIT ;  /* 0x000000000000894d */ /* 0x002fea0003800000 */
[----:B------:R-:W-:Y:S01]  /*4ea0*/  BAR.SYNC.DEFER_BLOCKING 0x6, 0xa0 ;  /* 0x0182800000007b1d */ /* 0x000fe20000010000 */
[C---:B------:R-:W-:Y:S01]  /*4eb0*/  IMAD.SHL.U32 R3, R55.reuse, 0x20, RZ ;  /* 0x0000002037037824 */ /* 0x040fe200078e00ff */
[C---:B------:R-:W-:Y:S01]  /*4ec0*/  LOP3.LUT P0, RZ, R55.reuse, 0x4, RZ, 0xc0, !PT ;  /* 0x0000000437ff7812 */ /* 0x040fe2000780c0ff */
[C---:B------:R-:W-:Y:S01]  /*4ed0*/  IMAD.SHL.U32 R2, R55.reuse, 0x10, RZ ;  /* 0x0000001037027824 */ /* 0x040fe200078e00ff */
[----:B------:R-:W-:Y:S01]  /*4ee0*/  CS2R R52, SRZ ;  /* 0x0000000000347805 */ /* 0x000fe2000001ff00 */
[----:B------:R-:W-:Y:S01]  /*4ef0*/  IMAD.SHL.U32 R44, R55, 0x4, RZ ;  /* 0x00000004372c7824 */ /* 0x000fe200078e00ff */
[----:B------:R-:W-:Y:S01]  /*4f00*/  UMOV UR44, 0x400 ;  /* 0x00000400002c7882 */ /* 0x000fe20000000000 */
[----:B------:R-:W1:Y:S01]  /*4f10*/  LDCU.64 UR4, c[0x0][0x890] ;  /* 0x00011200ff0477ac */ /* 0x000e620008000a00 */
[----:B------:R-:W2:Y:S01]  /*4f20*/  LDC.64 R42, c[0x0][0x8b0] ;  /* 0x00022c00ff2a7b82 */ /* 0x000ea20000000a00 */
[----:B------:R-:W-:Y:S01]  /*4f30*/  LOP3.LUT R4, R3, 0xc0, RZ, 0xc0, !PT ;  /* 0x000000c003047812 */ /* 0x000fe200078ec0ff */
[----:B------:R-:W-:Y:S01]  /*4f40*/  IMAD.U32 R23, R55, 0x10000, RZ ;  /* 0x0001000037177824 */ /* 0x000fe200078e00ff */
[----:B------:R-:W-:Y:S01]  /*4f50*/  ULEA UR44, UR54, UR44, 0x18 ;  /* 0x0000002c362c7291 */ /* 0x000fe2000f8ec0ff */
[----:B------:R-:W-:Y:S01]  /*4f60*/  LOP3.LUT R2, R2, 0x600, RZ, 0xc0, !PT ;  /* 0x0000060002027812 */ /* 0x000fe200078ec0ff */
[----:B------:R-:W-:Y:S01]  /*4f70*/  IMAD.MOV.U32 R54, RZ, RZ, 0x10 ;  /* 0x00000010ff367424 */ /* 0x000fe200078e00ff */
[----:B------:R-:W-:Y:S01]  /*4f80*/  LOP3.LUT R44, R4, 0x18, R44, 0xf8, !PT ;  /* 0x00000018042c7812 */ /* 0x000fe200078ef82c */
[----:B------:R-:W-:Y:S01]  /*4f90*/  IMAD.MOV.U32 R22, RZ, RZ, RZ ;  /* 0x000000ffff167224 */ /* 0x000fe200078e00ff */
[----:B------:R-:W3:Y:S01]  /*4fa0*/  LDC.64 R40, c[0x0][0x8a8] ;  /* 0x00022a00ff287b82 */ /* 0x000ee20000000a00 */
[----:B------:R-:W-:Y:S01]  /*4fb0*/  SHF.R.U32.HI R4, RZ, 0x1, R55 ;  /* 0x00000001ff047819 */ /* 0x000fe20000011637 */
[----:B------:R-:W-:Y:S01]  /*4fc0*/  IMAD.MOV.U32 R51, RZ, RZ, RZ ;  /* 0x000000ffff337224 */ /* 0x000fe200078e00ff */
[----:B------:R-:W-:Y:S01]  /*4fd0*/  LOP3.LUT R2, R2, 0x20, R3, 0xf8, !PT ;  /* 0x0000002002027812 */ /* 0x000fe200078ef803 */
[----:B------:R-:W4:Y:S01]  /*4fe0*/  LDCU UR63, c[0x0][0x370] ;  /* 0x00006e00ff3f77ac */ /* 0x000f220008000800 */
[----:B------:R-:W-:-:S02]  /*4ff0*/  LOP3.LUT R23, R23, 0x600000, RZ, 0xc0, !PT ;  /* 0x0060000017177812 */ /* 0x000fc400078ec0ff */
[----:B------:R-:W-:Y:S01]  /*5000*/  LOP3.LUT R44, R44, 0x8, R4, 0x78, !PT ;  /* 0x000000082c2c7812 */ /* 0x000fe200078e7804 */
[----:B------:R-:W4:Y:S01]  /*5010*/  LDS R0, [UR44+0x140] ;  /* 0x0001402cff007984 */ /* 0x000f220008000800 */
[----:B-1----:R-:W-:Y:S01]  /*5020*/  IMAD.U32 R57, RZ, RZ, UR4 ;  /* 0x00000004ff397e24 */ /* 0x002fe2000f8e00ff */
[----:B------:R-:W-:Y:S01]  /*5030*/  UIADD3 UR4, UPT, UPT, UR44, 0x200, URZ ;  /* 0x000002002c047890 */ /* 0x000fe2000fffe0ff */
[----:B------:R-:W-:Y:S01]  /*5040*/  LOP3.LUT R2, R2, 0x100, R3, 0xf8, !PT ;  /* 0x0000010002027812 */ /* 0x000fe200078ef803 */
[----:B------:R-:W-:Y:S01]  /*5050*/  IMAD.U32 R56, RZ, RZ, UR5 ;  /* 0x00000005ff387e24 */ /* 0x000fe2000f8e00ff */
[----:B------:R-:W-:Y:S01]  /*5060*/  LOP3.LUT R55, R55, 0x60, RZ, 0xc0, !PT ;  /* 0x0000006037377812 */ /* 0x000fe200078ec0ff */
[----:B------:R-:W1:Y:S01]  /*5070*/  LDCU UR43, c[0x0][0xb0c] ;  /* 0x00016180ff2b77ac */ /* 0x000e620008000800 */
[----:B------:R-:W-:Y:S01]  /*5080*/  LOP3.LUT R44, R2, R44, RZ, 0xfc, !PT ;  /* 0x0000002c022c7212 */ /* 0x000fe200078efcff */
[----:B------:R-:W-:Y:S01]  /*5090*/  IMAD.U32 R59, RZ, RZ, UR4 ;  /* 0x00000004ff3b7e24 */ /* 0x000fe2000f8e00ff */
[----:B------:R-:W-:Y:S01]  /*50a0*/  SEL R54, R54, 0xfffffff0, !P0 ;  /* 0xfffffff036367807 */ /* 0x000fe20004000000 */
[----:B------:R-:W1:Y:S01]  /*50b0*/  LDCU UR39, c[0x0][0xb30] ;  /* 0x00016600ff2777ac */ /* 0x000e620008000800 */
[----:B------:R-:W1:Y:S01]  /*50c0*/  LDCU.64 UR60, c[0x0][0x888] ;  /* 0x00011100ff3c77ac */ /* 0x000e620008000a00 */
[----:B------:R-:W1:Y:S01]  /*50d0*/  LDCU.64 UR40, c[0x0][0xb28] ;  /* 0x00016500ff2877ac */ /* 0x000e620008000a00 */
[----:B------:R-:W1:Y:S01]  /*50e0*/  LDCU.128 UR56, c[0x0][0xb10] ;  /* 0x00016200ff3877ac */ /* 0x000e620008000c00 */
[----:B------:R-:W1:Y:S01]  /*50f0*/  LDCU UR62, c[0x0][0x374] ;  /* 0x00006e80ff3e77ac */ /* 0x000e620008000800 */
[----:B------:R-:W-:Y:S01]  /*5100*/  UMOV UR55, 0x1 ;  /* 0x0000000100377882 */ /* 0x000fe20000000000 */
[----:B------:R-:W-:Y:S01]  /*5110*/  UMOV UR46, URZ ;  /* 0x000000ff002e7c82 */ /* 0x000fe20008000000 */
[----:B------:R-:W-:Y:S01]  /*5120*/  UMOV UR53, URZ ;  /* 0x000000ff00357c82 */ /* 0x000fe20008000000 */
[----:B------:R-:W-:Y:S01]  /*5130*/  UMOV UR52, URZ ;  /* 0x000000ff00347c82 */ /* 0x000fe20008000000 */
[----:B-1234-:R-:W-:-:S07]  /*5140*/  IMAD.IADD R23, R0, 0x1, R23 ;  /* 0x0000000100177824 */ /* 0x01efce00078e0217 */
.L_x_118:
[C---:B------:R-:W-:Y:S02]  /*5150*/  LEA R0, R51.reuse, UR44, 0x3 ;  /* 0x0000002c33007c11 */ /* 0x040fe4000f8e18ff */
[----:B------:R-:W-:Y:S02]  /*5160*/  SHF.L.U32 R2, R52, 0x1f, RZ ;  /* 0x0000001f34027819 */ /* 0x000fe400000006ff */
[----:B-1----:R-:W-:Y:S02]  /*5170*/  LEA R4, R51, UR44, 0x4 ;  /* 0x0000002c33047c11 */ /* 0x002fe4000f8e20ff */
[----:B------:R-:W1:Y:S02]  /*5180*/  SYNCS.PHASECHK.TRANS64.TRYWAIT P0, [R0+URZ+0x90], R2 ;  /* 0x00009002000075a7 */ /* 0x000e6400080011ff */
[----:B-1----:R-:W-:Y:S05]  /*5190*/  @!P0 BRA `(.L_x_88) ;  /* 0x0000002c003c8947 */ /* 0x002fea0003800000 */
.L_x_162:
[----:B------:R-:W-:Y:S01]  /*51a0*/  R2UR UR7, R58 ;  /* 0x000000003a0772ca */ /* 0x000fe200000e0000 */
[----:B------:R-:W2:Y:S01]  /*51b0*/  LDS.128 R4, [R4+0x120] ;  /* 0x0001200004047984 */ /* 0x000ea20000000c00 */
[----:B-1----:R-:W-:Y:S01]  /*51c0*/  VIADD R0, R0, 0xa0 ;  /* 0x000000a000007836 */ /* 0x002fe20000000000 */
[----:B------:R-:W-:Y:S04]  /*51d0*/  UISETP.GE.AND UP0, UPT, UR42, 0x1, UPT ;  /* 0x000000012a00788c */ /* 0x000fe8000bf06270 */
[----:B------:R-:W-:Y:S01]  /*51e0*/  PRMT R0, RZ, 0x654, R0 ;  /* 0x00000654ff007816 */ /* 0x000fe20000000000 */
[----:B------:R-:W-:Y:S01]  /*51f0*/  @!PT LDS RZ, [RZ] ;  /* 0x00000000fffff984 */ /* 0x000fe20000000800 */
[----:B------:R-:W-:Y:S01]  /*5200*/  @!PT LDS RZ, [RZ] ;  /* 0x00000000fffff984 */ /* 0x000fe20000000800 */
[----:B------:R-:W-:Y:S01]  /*5210*/  @!PT LDS RZ, [RZ] ;  /* 0x00000000fffff984 */ /* 0x000fe20000000800 */
[----:B------:R-:W-:Y:S01]  /*5220*/  @!PT LDS RZ, [RZ] ;  /* 0x00000000fffff984 */ /* 0x000fe20000000800 */
[----:B------:R1:W-:Y:S06]  /*5230*/  MEMBAR.ALL.CTA ;  /* 0x0000000000007992 */ /* 0x0003ec0000008000 */
[----:B-1----:R-:W1:Y:S02]  /*5240*/  FENCE.VIEW.ASYNC.S ;  /* 0x00000000000073c6 */ /* 0x002e640000000000 */
[----:B-1----:R1:W-:Y:S01]  /*5250*/  SYNCS.ARRIVE.TRANS64.RED.A1T0 RZ, [R0+URZ], RZ ;  /* 0x000000ff00ff79a7 */ /* 0x0023e200081004ff */
[----:B--2---:R-:W-:Y:S11]  /*5260*/  LOP3.LUT P0, RZ, R6, 0x1, RZ, 0xc0, !PT ;  /* 0x0000000106ff7812 */ /* 0x004ff6000780c0ff */
[----:B------:R-:W-:Y:S02]  /*5270*/  @!UPT UIADD3 URZ, UPT, UPT, URZ, URZ, URZ ;  /* 0x000000fffffff290 */ /* 0x000fe4000fffe0ff */
[----:B------:R-:W-:Y:S01]  /*5280*/  VOTEU.ANY UP1, P0 ;  /* 0x0000000000ff7886 */ /* 0x000fe20000020100 */
[----:B------:R-:W-:Y:S01]  /*5290*/  PLOP3.LUT P0, PT, PT, PT, UP1, 0x80, 0x8 ;  /* 0x000000000008781c */ /* 0x000fe20003f0f018 */
[----:B------:R-:W-:Y:S06]  /*52a0*/  UP2UR UR4, UPR, URZ, 0x2 ;  /* 0x00000002ff047883 */ /* 0x000fec0008000000 */
[----:B------:R-:W-:Y:S06]  /*52b0*/  IMAD.U32 R60, RZ, RZ, UR4 ;  /* 0x00000004ff3c7e24 */ /* 0x000fec000f8e00ff */
[----:B------:R-:W-:Y:S02]  /*52c0*/  @P0 SHF.R.U32.HI R2, RZ, 0x10, R5 ;  /* 0x00000010ff020819 */ /* 0x000fe40000011605 */
[----:B------:R-:W-:Y:S02]  /*52d0*/  @P0 MOV R3, R4 ;  /* 0x0000000400030202 */ /* 0x000fe40000000f00 */
[----:B------:R-:W-:Y:S02]  /*52e0*/  @P0 R2UR UR4, R2 ;  /* 0x00000000020402ca */ /* 0x000fe400000e0000 */
[----:B------:R-:W-:Y:S02]  /*52f0*/  @P0 LOP3.LUT R4, R5, 0xffff, RZ, 0xc0, !PT ;  /* 0x0000ffff05040812 */ /* 0x000fe400078ec0ff */
[----:B------:R-:W-:Y:S02]  /*5300*/  @P0 R2UR UR6, R3 ;  /* 0x00000000030602ca */ /* 0x000fe400000e0000 */
[----:B------:R-:W-:Y:S07]  /*5310*/  @P0 R2UR UR5, R4 ;  /* 0x00000000040502ca */ /* 0x000fee00000e0000 */
[----:B------:R-:W-:Y:S02]  /*5320*/  @UP1 UMOV UR7, UR4 ;  /* 0x0000000400071c82 */ /* 0x000fe40008000000 */
[----:B------:R-:W-:Y:S02]  /*5330*/  IMAD.U32 R58, RZ, RZ, UR7 ;  /* 0x00000007ff3a7e24 */ /* 0x000fe4000f8e00ff */
[----:B------:R-:W-:Y:S02]  /*5340*/  @UP1 UMOV UR38, UR6 ;  /* 0x0000000600261c82 */ /* 0x000fe40008000000 */
[----:B------:R-:W-:Y:S01]  /*5350*/  @UP1 UMOV UR37, UR5 ;  /* 0x0000000500251c82 */ /* 0x000fe20008000000 */
[----:B-1----:R-:W-:Y:S05]  /*5360*/  BRA.U !UP0, `(.L_x_89) ;  /* 0x0000000108cc7547 */ /* 0x002fea000b800000 */
[----:B------:R-:W1:Y:S01]  /*5370*/  LDCU UR12, c[0x0][0xb20] ;  /* 0x00016400ff0c77ac */ /* 0x000e620008000800 */
[----:B------:R-:W-:Y:S02]  /*5380*/  UIMAD.WIDE.U32 UR4, UR62, UR59, URZ ;  /* 0x0000003b3e0472a5 */ /* 0x000fe4000f8e00ff */
[----:B------:R-:W-:Y:S02]  /*5390*/  UIMAD.WIDE.U32 UR6, UR63, UR56, URZ ;  /* 0x000000383f0672a5 */ /* 0x000fe4000f8e00ff */
[----:B------:R-:W-:Y:S02]  /*53a0*/  UISETP.NE.AND UP0, UPT, UR58, 0x1, UPT ;  /* 0x000000013a00788c */ /* 0x000fe4000bf05270 */
[----:B------:R-:W-:Y:S02]  /*53b0*/  UIMAD.WIDE.U32 UR8, UR37, UR59, URZ ;  /* 0x0000003b250872a5 */ /* 0x000fe4000f8e00ff */
[----:B------:R-:W-:Y:S02]  /*53c0*/  UIMAD.WIDE.U32 UR10, UR38, UR56, URZ ;  /* 0x00000038260a72a5 */ /* 0x000fe4000f8e00ff */
[----:B------:R-:W-:Y:S02]  /*53d0*/  UISETP.NE.AND UP1, UPT, UR43, 0x1, UPT ;  /* 0x000000012b00788c */ /* 0x000fe4000bf25270 */
[----:B------:R-:W-:Y:S01]  /*53e0*/  UISETP.NE.AND UP2, UPT, UR42, 0x1, UPT ;  /* 0x000000012a00788c */ /* 0x000fe2000bf45270 */
[----:B------:R-:W-:Y:S02]  /*53f0*/  UMOV UR4, UR5 ;  /* 0x0000000500047c82 */ /* 0x000fe40008000000 */
[----:B-1----:R-:W-:Y:S03]  /*5400*/  USHF.R.U32.HI UR5, URZ, UR12, UR4 ;  /* 0x0000000cff057299 */ /* 0x002fe60008011604 */
[----:B------:R-:W-:Y:S02]  /*5410*/  UMOV UR4, UR7 ;  /* 0x0000000700047c82 */ /* 0x000fe40008000000 */
[----:B------:R-:W-:Y:S02]  /*5420*/  USHF.R.U32.HI UR7, URZ, UR57, UR4 ;  /* 0x00000039ff077299 */ /* 0x000fe40008011604 */
[----:B------:R-:W-:Y:S02]  /*5430*/  USEL UR4, UR62, UR5, !UP0 ;  /* 0x000000053e047287 */ /* 0x000fe4000c000000 */
[----:B------:R-:W-:Y:S01]  /*5440*/  USEL UR7, UR63, UR7, !UP1 ;  /* 0x000000073f077287 */ /* 0x000fe2000c800000 */
[----:B------:R-:W-:Y:S01]  /*5450*/  UMOV UR5, UR9 ;  /* 0x0000000900057c82 */ /* 0x000fe20008000000 */
[----:B------:R-:W-:Y:S02]  /*5460*/  UIMAD.WIDE.U32 UR8, UR4, UR40, URZ ;  /* 0x00000028040872a5 */ /* 0x000fe4000f8e00ff */
[----:B------:R-:W-:Y:S03]  /*5470*/  USHF.R.U32.HI UR6, URZ, UR12, UR5 ;  /* 0x0000000cff067299 */ /* 0x000fe60008011605 */
[----:B------:R-:W-:Y:S01]  /*5480*/  UMOV UR5, UR11 ;  /* 0x0000000b00057c82 */ /* 0x000fe20008000000 */
[----:B------:R-:W-:Y:S02]  /*5490*/  UIMAD.WIDE.U32 UR10, UR7, UR40, URZ ;  /* 0x00000028070a72a5 */ /* 0x000fe4000f8e00ff */
[----:B------:R-:W-:Y:S02]  /*54a0*/  USHF.R.U32.HI UR12, URZ, UR57, UR5 ;  /* 0x00000039ff0c7299 */ /* 0x000fe40008011605 */
[----:B------:R-:W-:Y:S01]  /*54b0*/  USEL UR6, UR37, UR6, !UP0 ;  /* 0x0000000625067287 */ /* 0x000fe2000c000000 */
[----:B------:R-:W-:Y:S02]  /*54c0*/  UMOV UR5, UR9 ;  /* 0x0000000900057c82 */ /* 0x000fe40008000000 */
[----:B------:R-:W-:Y:S01]  /*54d0*/  UMOV UR10, UR11 ;  /* 0x0000000b000a7c82 */ /* 0x000fe20008000000 */
[----:B------:R-:W-:Y:S02]  /*54e0*/  @UP2 USHF.R.U32.HI UR4, URZ, UR41, UR5 ;  /* 0x00000029ff042299 */ /* 0x000fe40008011605 */
[----:B------:R-:W-:Y:S02]  /*54f0*/  @UP2 USHF.R.U32.HI UR7, URZ, UR41, UR10 ;  /* 0x00000029ff072299 */ /* 0x000fe4000801160a */
[----:B------:R-:W-:Y:S02]  /*5500*/  UIMAD UR4, UR42, UR4, URZ ;  /* 0x000000042a0472a4 */ /* 0x000fe4000f8e02ff */
[----:B------:R-:W-:Y:S02]  /*5510*/  UIMAD.WIDE.U32 UR10, UR6, UR40, URZ ;  /* 0x00000028060a72a5 */ /* 0x000fe4000f8e00ff */
[----:B------:R-:W-:Y:S02]  /*5520*/  USEL UR5, UR38, UR12, !UP1 ;  /* 0x0000000c26057287 */ /* 0x000fe4000c800000 */
[----:B------:R-:W-:Y:S02]  /*5530*/  UIMAD UR8, UR42, UR7, URZ ;  /* 0x000000072a0872a4 */ /* 0x000fe4000f8e02ff */
[----:B------:R-:W-:Y:S03]  /*5540*/  UISETP.GE.AND UP0, UPT, UR6, UR4, UPT ;  /* 0x000000040600728c */ /* 0x000fe6000bf06270 */
[----:B------:R-:W-:Y:S01]  /*5550*/  UMOV UR4, UR11 ;  /* 0x0000000b00047c82 */ /* 0x000fe20008000000 */
[----:B------:R-:W-:Y:S02]  /*5560*/  UISETP.GE.OR UP0, UPT, UR5, UR8, UP0 ;  /* 0x000000080500728c */ /* 0x000fe40008706670 */
[----:B------:R-:W-:Y:S02]  /*5570*/  USHF.R.U32.HI UR4, URZ, UR41, UR4 ;  /* 0x00000029ff047299 */ /* 0x000fe40008011604 */
[----:B------:R-:W-:Y:S02]  /*5580*/  UIMAD.WIDE.U32 UR8, UR5, UR40, URZ ;  /* 0x00000028050872a5 */ /* 0x000fe4000f8e00ff */
[----:B------:R-:W-:Y:S02]  /*5590*/  USEL UR11, UR6, UR4, !UP2 ;  /* 0x00000004060b7287 */ /* 0x000fe4000d000000 */
[----:B------:R-:W-:Y:S02]  /*55a0*/  UIADD3 UR8, UPT, UPT, -UR5, URZ, URZ ;  /* 0x000000ff05087290 */ /* 0x000fe4000fffe1ff */
[----:B------:R-:W-:Y:S01]  /*55b0*/  UIADD3 UR10, UPT, UPT, -UR11, URZ, URZ ;  /* 0x000000ff0b0a7290 */ /* 0x000fe2000fffe1ff */
[----:B------:R-:W-:Y:S01]  /*55c0*/  @!UP0 UMOV UR4, UR9 ;  /* 0x0000000900048c82 */ /* 0x000fe20008000000 */
[----:B------:R-:W-:Y:S02]  /*55d0*/  UIADD3 UR9, UPT, UPT, -UR6, URZ, URZ ;  /* 0x000000ff06097290 */ /* 0x000fe4000fffe1ff */
[----:B------:R-:W-:Y:S02]  /*55e0*/  @!UP0 USHF.R.U32.HI UR4, URZ, UR41, UR4 ;  /* 0x00000029ff048299 */ /* 0x000fe40008011604 */
[----:B------:R-:W-:Y:S02]  /*55f0*/  UIMAD UR10, UR42, UR10, UR6 ;  /* 0x0000000a2a0a72a4 */ /* 0x000fe4000f8e0206 */
[----:B------:R-:W-:Y:S04]  /*5600*/  @!UP0 USEL UR4, UR5, UR4, !UP2 ;  /* 0x0000000405048287 */ /* 0x000fe8000d000000 */
[----:B------:R-:W-:Y:S02]  /*5610*/  @!UP0 UIMAD UR10, UR7, UR10, UR4 ;  /* 0x0000000a070a82a4 */ /* 0x000fe4000f8e0204 */
[----:B------:R-:W-:Y:S02]  /*5620*/  @!UP0 UIADD3 UR11, UPT, UPT, UR11, -UR4, URZ ;  /* 0x800000040b0b8290 */ /* 0x000fe4000fffe0ff */
[----:B------:R-:W-:Y:S02]  /*5630*/  UIMAD UR7, UR43, UR8, UR38 ;  /* 0x000000082b0772a4 */ /* 0x000fe4000f8e0226 */
[----:B------:R-:W-:Y:S02]  /*5640*/  @!UP0 UIMAD UR6, UR11, UR42, UR5 ;  /* 0x0000002a0b0682a4 */ /* 0x000fe4000f8e0205 */
[----:B------:R-:W-:Y:S01]  /*5650*/  UIMAD UR4, UR58, UR9, UR37 ;  /* 0x000000093a0472a4 */ /* 0x000fe2000f8e0225 */
[----:B------:R-:W-:Y:S02]  /*5660*/  @!UP0 UMOV UR5, UR10 ;  /* 0x0000000a00058c82 */ /* 0x000fe40008000000 */
[----:B------:R-:W-:Y:S02]  /*5670*/  UIMAD UR38, UR5, UR43, UR7 ;  /* 0x0000002b052672a4 */ /* 0x000fe4000f8e0207 */
[----:B------:R-:W-:Y:S11]  /*5680*/  UIMAD UR37, UR6, UR58, UR4 ;  /* 0x0000003a062572a4 */ /* 0x000ff6000f8e0204 */
[----:B------:R-:W-:Y:S01]  /*5690*/  @!UPT UIADD3 URZ, UPT, UPT, URZ, URZ, URZ ;  /* 0x000000fffffff290 */ /* 0x000fe2000fffe0ff */
.L_x_89:
[----:B------:R-:W-:Y:S01]  /*56a0*/  UISETP.NE.AND UP0, UPT, UR39, 0x1, UPT ;  /* 0x000000012700788c */ /* 0x000fe2000bf05270 */
[----:B------:R-:W-:Y:S01]  /*56b0*/  R2UR UR11, R59 ;  /* 0x000000003b0b72ca */ /* 0x000fe200000e0000 */
[----:B------:R-:W-:Y:S01]  /*56c0*/  USHF.L.U32 UR50, UR26, 0x6, URZ ;  /* 0x000000061a327899 */ /* 0x000fe200080006ff */
[----:B------:R-:W-:Y:S01]  /*56d0*/  IADD3 R51, PT, PT, R51, 0x1, RZ ;  /* 0x0000000133337810 */ /* 0x000fe20007ffe0ff */
[----:B------:R-:W-:Y:S07]  /*56e0*/  USHF.L.U32 UR49, UR30, 0x6, URZ ;  /* 0x000000061e317899 */ /* 0x000fee00080006ff */
[----:B------:R-:W1:Y:S01]  /*56f0*/  @!UP0 LDCU.128 UR12, c[0x0][0xb10] ;  /* 0x00016200ff0c87ac */ /* 0x000e620008000c00 */
[----:B------:R-:W2:Y:S01]  /*5700*/  @!UP0 LDCU UR5, c[0x0][0xb0c] ;  /* 0x00016180ff0587ac */ /* 0x000ea20008000800 */
[----:B------:R-:W3:Y:S01]  /*5710*/  @!UP0 LDCU UR10, c[0x0][0xb20] ;  /* 0x00016400ff0a87ac */ /* 0x000ee20008000800 */
[----:B-1----:R-:W-:Y:S02]  /*5720*/  UIMAD.WIDE.U32 UR8, UR38, UR12, URZ ;  /* 0x0000000c260872a5 */ /* 0x002fe4000f8e00ff */
[----:B------:R-:W-:Y:S02]  /*5730*/  UIMAD.WIDE.U32 UR6, UR37, UR15, URZ ;  /* 0x0000000f250672a5 */ /* 0x000fe4000f8e00ff */
[----:B------:R-:W-:Y:S03]  /*5740*/  @!UP0 UISETP.NE.AND UP1, UPT, UR14, 0x1, UPT ;  /* 0x000000010e00888c */ /* 0x000fe6000bf25270 */
[----:B------:R-:W-:Y:S01]  /*5750*/  @!UP0 UMOV UR4, UR9 ;  /* 0x0000000900048c82 */ /* 0x000fe20008000000 */
[----:B--2---:R-:W-:Y:S02]  /*5760*/  @!UP0 UISETP.NE.AND UP2, UPT, UR5, 0x1, UPT ;  /* 0x000000010500888c */ /* 0x004fe4000bf45270 */
[----:B------:R-:W-:Y:S01]  /*5770*/  @!UP0 USHF.R.U32.HI UR4, URZ, UR13, UR4 ;  /* 0x0000000dff048299 */ /* 0x000fe20008011604 */
[----:B------:R-:W-:Y:S02]  /*5780*/  @!UP0 UMOV UR6, UR7 ;  /* 0x0000000700068c82 */ /* 0x000fe40008000000 */
[----:B---3--:R-:W-:Y:S02]  /*5790*/  @!UP0 USHF.R.U32.HI UR6, URZ, UR10, UR6 ;  /* 0x0000000aff068299 */ /* 0x008fe40008011606 */
[----:B------:R-:W-:Y:S02]  /*57a0*/  @!UP0 USEL UR7, UR38, UR4, !UP2 ;  /* 0x0000000426078287 */ /* 0x000fe4000d000000 */
[----:B------:R-:W-:Y:S04]  /*57b0*/  @!UP0 USEL UR6, UR37, UR6, !UP1 ;  /* 0x0000000625068287 */ /* 0x000fe8000c800000 */
[----:B------:R-:W-:Y:S02]  /*57c0*/  @!UP0 UIADD3 UR4, UPT, UPT, -UR7, UR6, URZ ;  /* 0x0000000607048290 */ /* 0x000fe4000fffe1ff */
[----:B------:R-:W-:Y:S02]  /*57d0*/  @!UP0 UIADD3 UR6, UPT, UPT, UR7, -UR6, URZ ;  /* 0x8000000607068290 */ /* 0x000fe4000fffe0ff */
[----:B------:R-:W-:Y:S02]  /*57e0*/  @!UP0 UIMAD UR38, UR4, UR5, UR38 ;  /* 0x00000005042682a4 */ /* 0x000fe4000f8e0226 */
[----:B------:R-:W-:Y:S02]  /*57f0*/  @!UP0 UIMAD UR37, UR6, UR14, UR37 ;  /* 0x0000000e062582a4 */ /* 0x000fe4000f8e0225 */
[----:B------:R-:W-:Y:S09]  /*5800*/  ULOP3.LUT UP0, URZ, UR11, 0x1b0, URZ, 0xc0, !UPT ;  /* 0x000001b00bff7892 */ /* 0x000ff2000f80c0ff */
[----:B------:R-:W-:Y:S05]  /*5810*/  BRA.U !UP0, `(.L_x_90) ;  /* 0x00000001087c7547 */ /* 0x000fea000b800000 */
[----:B------:R-:W1:Y:S01]  /*5820*/  LDCU.64 UR8, c[0x4][0x80] ;  /* 0x01001000ff0877ac */ /* 0x000e620008000a00 */
[----:B------:R-:W-:Y:S01]  /*5830*/  MOV R2, 0x0 ;  /* 0x0000000000027802 */ /* 0x000fe20000000f00 */
[----:B------:R-:W-:Y:S02]  /*5840*/  HFMA2 R12, -RZ, RZ, 0, 5.9604644775390625e-08 ;  /* 0x00000001ff0c7431 */ /* 0x000fe400000001ff */
[----:B------:R-:W-:Y:S01]  /*5850*/  IMAD.MOV.U32 R8, RZ, RZ, 0x70 ;  /* 0x00000070ff087424 */ /* 0x000fe200078e00ff */
[----:B------:R2:W3:Y:S01]  /*5860*/  LDC.64 R14, c[0x4][R2] ;  /* 0x01000000020e7b82 */ /* 0x0004e20000000a00 */
[----:B------:R-:W4:Y:S01]  /*5870*/  LDCU.64 UR6, c[0x4][0x88] ;  /* 0x01001100ff0677ac */ /* 0x000f220008000a00 */
[----:B------:R-:W-:Y:S01]  /*5880*/  IMAD.MOV.U32 R13, RZ, RZ, RZ ;  /* 0x000000ffff0d7224 */ /* 0x000fe200078e00ff */
[----:B------:R-:W2:Y:S01]  /*5890*/  LDCU.64 UR4, c[0x4][0x8] ;  /* 0x01000100ff0477ac */ /* 0x000ea20008000a00 */
[----:B-1----:R-:W-:Y:S01]  /*58a0*/  MOV R5, UR9 ;  /* 0x0000000900057c02 */ /* 0x002fe20008000f00 */
[----:B------:R-:W-:Y:S01]  /*58b0*/  IMAD.U32 R4, RZ, RZ, UR8 ;  /* 0x00000008ff047e24 */ /* 0x000fe2000f8e00ff */
[----:B----4-:R-:W-:Y:S01]  /*58c0*/  MOV R7, UR7 ;  /* 0x0000000700077c02 */ /* 0x010fe20008000f00 */
[----:B------:R-:W-:Y:S01]  /*58d0*/  IMAD.U32 R6, RZ, RZ, UR6 ;  /* 0x00000006ff067e24 */ /* 0x000fe2000f8e00ff */
[----:B--2---:R-:W-:Y:S01]  /*58e0*/  MOV R11, UR5 ;  /* 0x00000005000b7c02 */ /* 0x004fe20008000f00 */
[----:B------:R-:W-:Y:S02]  /*58f0*/  IMAD.U32 R10, RZ, RZ, UR4 ;  /* 0x00000004ff0a7e24 */ /* 0x000fe4000f8e00ff */
[----:B------:R-:W-:Y:S07]  /*5900*/  LEPC R20, `(.L_x_91) ;  /* 0x000000001014794e */ /* 0x000fee0000000000 */
[----:B---3-5:R-:W-:Y:S05]  /*5910*/  CALL.ABS.NOINC R14 ;  /* 0x000000000e007343 */ /* 0x028fea0003c00000 */
.L_x_91:
[----:B------:R-:W1:Y:S01]  /*5920*/  LDCU.64 UR8, c[0x4][0x80] ;  /* 0x01001000ff0877ac */ /* 0x000e620008000a00 */
[----:B------:R-:W2:Y:S01]  /*5930*/  LDC.64 R2, c[0x4][R2] ;  /* 0x0100000002027b82 */ /* 0x000ea20000000a00 */
[----:B------:R-:W-:Y:S02]  /*5940*/  HFMA2 R12, -RZ, RZ, 0, 5.9604644775390625e-08 ;  /* 0x00000001ff0c7431 */ /* 0x000fe400000001ff */
[----:B------:R-:W-:Y:S02]  /*5950*/  IMAD.MOV.U32 R8, RZ, RZ, 0x70 ;  /* 0x00000070ff087424 */ /* 0x000fe400078e00ff */
[----:B------:R-:W-:Y:S01]  /*5960*/  IMAD.MOV.U32 R13, RZ, RZ, RZ ;  /* 0x000000ffff0d7224 */ /* 0x000fe200078e00ff */
[----:B------:R-:W3:Y:S01]  /*5970*/  LDCU.64 UR6, c[0x4][0x88] ;  /* 0x01001100ff0677ac */ /* 0x000ee20008000a00 */
[----:B------:R-:W4:Y:S01]  /*5980*/  LDCU.64 UR4, c[0x4][0x8] ;  /* 0x01000100ff0477ac */ /* 0x000f220008000a00 */
[----:B-1----:R-:W-:Y:S02]  /*5990*/  MOV R4, UR8 ;  /* 0x0000000800047c02 */ /* 0x002fe40008000f00 */
[----:B------:R-:W-:Y:S02]  /*59a0*/  MOV R5, UR9 ;  /* 0x0000000900057c02 */ /* 0x000fe40008000f00 */
[----:B---3--:R-:W-:Y:S01]  /*59b0*/  MOV R7, UR7 ;  /* 0x0000000700077c02 */ /* 0x008fe20008000f00 */
[----:B------:R-:W-:Y:S01]  /*59c0*/  IMAD.U32 R6, RZ, RZ, UR6 ;  /* 0x00000006ff067e24 */ /* 0x000fe2000f8e00ff */
[----:B----4-:R-:W-:Y:S01]  /*59d0*/  MOV R11, UR5 ;  /* 0x00000005000b7c02 */ /* 0x010fe20008000f00 */
[----:B------:R-:W-:Y:S02]  /*59e0*/  IMAD.U32 R10, RZ, RZ, UR4 ;  /* 0x00000004ff0a7e24 */ /* 0x000fe4000f8e00ff */
[----:B------:R-:W-:Y:S07]  /*59f0*/  LEPC R20, `(.L_x_90) ;  /* 0x000000001014794e */ /* 0x000fee0000000000 */
[----:B--2---:R-:W-:Y:S05]  /*5a00*/  CALL.ABS.NOINC R2 ;  /* 0x0000000002007343 */ /* 0x004fea0003c00000 */
.L_x_90:
[----:B------:R-:W-:Y:S02]  /*5a10*/  R2UR UR6, R49 ;  /* 0x00000000310672ca */ /* 0x000fe400000e0000 */
[----:B------:R-:W-:Y:S02]  /*5a20*/  R2UR UR5, R57 ;  /* 0x00000000390572ca */ /* 0x000fe400000e0000 */
[----:B------:R-:W-:Y:S02]  /*5a30*/  R2UR UR4, R56 ;  /* 0x00000000380472ca */ /* 0x000fe400000e0000 */
[----:B------:R-:W-:Y:S02]  /*5a40*/  ISETP.NE.U32.AND P4, PT, R42, RZ, PT ;  /* 0x000000ff2a00720c */ /* 0x000fe40003f85070 */
[----:B------:R-:W-:Y:S02]  /*5a50*/  ISETP.NE.U32.AND P2, PT, RZ, UR60, PT ;  /* 0x0000003cff007c0c */ /* 0x000fe4000bf45070 */
[----:B------:R-:W-:Y:S02]  /*5a60*/  ISETP.NE.AND.EX P4, PT, R43, RZ, PT, P4 ;  /* 0x000000ff2b00720c */ /* 0x000fe40003f85340 */
[----:B------:R-:W-:Y:S01]  /*5a70*/  ISETP.NE.AND.EX P2, PT, RZ, UR61, PT, P2 ;  /* 0x0000003dff007c0c */ /* 0x000fe2000bf45320 */
[----:B------:R-:W-:Y:S02]  /*5a80*/  UISETP.NE.AND UP2, UPT, UR6, URZ, UPT ;  /* 0x000000ff0600728c */ /* 0x000fe4000bf45270 */
[----:B------:R-:W-:Y:S04]  /*5a90*/  UISETP.NE.U32.AND UP0, UPT, UR5, URZ, UPT ;  /* 0x000000ff0500728c */ /* 0x000fe8000bf05070 */
[----:B------:R-:W-:Y:S01]  /*5aa0*/  UISETP.NE.AND.EX UP1, UPT, UR4, URZ, UPT, UP0 ;  /* 0x000000ff0400728c */ /* 0x000fe2000bf25300 */
[----:B------:R-:W-:Y:S01]  /*5ab0*/  PLOP3.LUT P1, PT, PT, PT, UP2, 0x80, 0x8 ;  /* 0x000000000008781c */ /* 0x000fe20003f2f028 */
[----:B------:R-:W-:Y:S03]  /*5ac0*/  UPLOP3.LUT UP0, UPT, UPT, UPT, UPT, 0x40, 0x4 ;  /* 0x000000000004789c */ /* 0x000fe60003f0e870 */
[----:B------:R-:W-:Y:S06]  /*5ad0*/  @UP2 UPLOP3.LUT UP0, UPT, UPT, UPT, UP1, 0x80, 0x8 ;  /* 0x000000000008289c */ /* 0x000fec0003f0f010 */
[----:B------:R-:W-:Y:S01]  /*5ae0*/  PLOP3.LUT P0, PT, PT, PT, UP0, 0x80, 0x8 ;  /* 0x000000000008781c */ /* 0x000fe20003f0f008 */
[----:B------:R-:W-:Y:S01]  /*5af0*/  @!UPT UIADD3 URZ, UPT, UPT, URZ, URZ, URZ ;  /* 0x000000fffffff290 */ /* 0x000fe2000fffe0ff */
[----:B------:R-:W-:Y:S11]  /*5b00*/  BRA.U !UP1, `(.L_x_92) ;  /* 0x0000000109407547 */ /* 0x000ff6000b800000 */
[----:B------:R-:W-:Y:S01]  /*5b10*/  UISETP.NE.U32.AND UP0, UPT, UR60, URZ, UPT ;  /* 0x000000ff3c00728c */ /* 0x000fe2000bf05070 */
[----:B------:R-:W-:Y:S01]  /*5b20*/  R2UR UR6, R57 ;  /* 0x00000000390672ca */ /* 0x000fe200000e0000 */
[----:B------:R-:W1:Y:S01]  /*5b30*/  LDCU.64 UR8, c[0x0][0x358] ;  /* 0x00006b00ff0877ac */ /* 0x000e620008000a00 */
[----:B------:R-:W-:Y:S02]  /*5b40*/  HFMA2 R45, -RZ, RZ, 0, 5.9604644775390625e-08 ;  /* 0x00000001ff2d7431 */ /* 0x000fe400000001ff */
[----:B------:R-:W-:Y:S01]  /*5b50*/  IMAD.MOV.U32 R0, RZ, RZ, 0x1 ;  /* 0x00000001ff007424 */ /* 0x000fe200078e00ff */
[----:B------:R-:W-:Y:S06]  /*5b60*/  UISETP.NE.AND.EX UP0, UPT, UR61, URZ, UPT, UP0 ;  /* 0x000000ff3d00728c */ /* 0x000fec000bf05300 */
[----:B------:R-:W-:Y:S05]  /*5b70*/  PLOP3.LUT P3, PT, PT, PT, UP0, 0x80, 0x8 ;  /* 0x000000000008781c */ /* 0x000fea0003f6f008 */
[----:B------:R-:W2:Y:S01]  /*5b80*/  @UP0 LDCU.64 UR4, c[0x0][0x888] ;  /* 0x00011100ff0407ac */ /* 0x000ea20008000a00 */
[----:B------:R-:W-:Y:S07]  /*5b90*/  @UP0 UIMAD UR6, UR36, UR6, URZ ;  /* 0x00000006240602a4 */ /* 0x000fee000f8e02ff */
[----:B------:R-:W-:Y:S01]  /*5ba0*/  @!P3 PRMT R45, R0, 0x7610, R45 ;  /* 0x00007610002db816 */ /* 0x000fe2000000002d */
[----:B--2---:R-:W-:Y:S06]  /*5bb0*/  @UP0 UIMAD.WIDE UR4, UR6, 0x4, UR4 ;  /* 0x00000004060408a5 */ /* 0x004fec000f8e0204 */
[----:B-----5:R-:W-:Y:S02]  /*5bc0*/  IMAD.U32 R26, RZ, RZ, UR4 ;  /* 0x00000004ff1a7e24 */ /* 0x020fe4000f8e00ff */
[----:B------:R-:W-:Y:S03]  /*5bd0*/  IMAD.U32 R27, RZ, RZ, UR5 ;  /* 0x00000005ff1b7e24 */ /* 0x000fe6000f8e00ff */
[----:B------:R-:W2:Y:S02]  /*5be0*/  @!UP0 LDCU UR4, c[0x0][0x880] ;  /* 0x00011000ff0487ac */ /* 0x000ea40008000800 */
[----:B-1----:R1:W5:Y:S02]  /*5bf0*/  @P3 LDG.E R26, desc[UR8][R26.64] ;  /* 0x000000081a1a3981 */ /* 0x002364000c1e1900 */
[----:B-12---:R-:W-:Y:S02]  /*5c00*/  @!P3 MOV R26, UR4 ;  /* 0x00000004001abc02 */ /* 0x006fe40008000f00 */
.L_x_92:
[----:B------:R-:W-:Y:S05]  /*5c10*/  @!P4 BRA `(.L_x_93) ;  /* 0x000000000024c947 */ /* 0x000fea0003800000 */
[----:B------:R-:W-:Y:S01]  /*5c20*/  ISETP.NE.U32.AND P3, PT, R40, RZ, PT ;  /* 0x000000ff2800720c */ /* 0x000fe20003f65070 */
[----:B------:R-:W1:Y:S03]  /*5c30*/  LDCU.64 UR4, c[0x0][0x358] ;  /* 0x00006b00ff0477ac */ /* 0x000e660008000a00 */
[----:B------:R-:W-:Y:S11]  /*5c40*/  ISETP.NE.AND.EX P3, PT, R41, RZ, PT, P3 ;  /* 0x000000ff2900720c */ /* 0x000ff60003f65330 */
[----:B------:R-:W-:Y:S02]  /*5c50*/  @!UPT UIADD3 URZ, UPT, UPT, URZ, URZ, URZ ;  /* 0x000000fffffff290 */ /* 0x000fe4000fffe0ff */
[----:B------:R-:W2:Y:S01]  /*5c60*/  @P3 LDC.64 R2, c[0x0][0x8a8] ;  /* 0x00022a00ff023b82 */ /* 0x000ea20000000a00 */
[----:B------:R-:W-:Y:S04]  /*5c70*/  @P3 IMAD R0, R42, UR36, RZ ;  /* 0x000000242a003c24 */ /* 0x000fe8000f8e02ff */
[----:B--2---:R-:W-:Y:S05]  /*5c80*/  @P3 IMAD.WIDE R2, R0, 0x4, R2 ;  /* 0x0000000400023825 */ /* 0x004fea00078e0202 */
[----:B-1---5:R1:W5:Y:S02]  /*5c90*/  @P3 LDG.E R24, desc[UR4][R2.64] ;  /* 0x0000000402183981 */ /* 0x022364000c1e1900 */
[----:B-1----:R-:W2:Y:S02]  /*5ca0*/  @!P3 LDC R24, c[0x0][0x8a0] ;  /* 0x00022800ff18bb82 */ /* 0x002ea40000000800 */
.L_x_93:
[----:B-----5:R-:W-:Y:S01]  /*5cb0*/  FSETP.NEU.AND P3, PT, R26, RZ, PT ;  /* 0x000000ff1a00720b */ /* 0x020fe20003f6d000 */
[----:B------:R-:W-:Y:S01]  /*5cc0*/  IMAD.U32 R2, RZ, RZ, UR46 ;  /* 0x0000002eff027e24 */ /* 0x000fe2000f8e00ff */
[----:B------:R-:W-:Y:S01]  /*5cd0*/  SEL R5, RZ, 0xffffffff, P2 ;  /* 0xffffffffff057807 */ /* 0x000fe20001000000 */
[----:B------:R-:W-:Y:S01]  /*5ce0*/  ULOP3.LUT UR4, UR55, 0x1, URZ, 0x3c, !UPT ;  /* 0x0000000137047892 */ /* 0x000fe2000f8e3cff */
[----:B------:R-:W-:Y:S01]  /*5cf0*/  @P1 LOP3.LUT P2, RZ, R45, 0xff, RZ, 0xc0, !PT ;  /* 0x000000ff2dff1812 */ /* 0x000fe2000784c0ff */
[----:B------:R-:W-:Y:S01]  /*5d00*/  BSSY B1, `(.L_x_94) ;  /* 0x000003d000017945 */ /* 0x000fe20003800000 */
[----:B------:R-:W-:Y:S01]  /*5d10*/  @P1 SEL R0, RZ, 0xffffffff, P3 ;  /* 0xffffffffff001807 */ /* 0x000fe20001800000 */
[----:B------:R-:W-:Y:S01]  /*5d20*/  IMAD.MOV.U32 R65, RZ, RZ, 0x1 ;  /* 0x00000001ff417424 */ /* 0x000fe200078e00ff */
[----:B------:R-:W-:Y:S01]  /*5d30*/  LEA R2, R2, UR44, 0x3 ;  /* 0x0000002c02027c11 */ /* 0x000fe2000f8e18ff */
[----:B------:R-:W-:Y:S01]  /*5d40*/  IMAD.U32 R63, RZ, RZ, UR4 ;  /* 0x00000004ff3f7e24 */ /* 0x000fe2000f8e00ff */
[----:B------:R-:W-:Y:S01]  /*5d50*/  @P0 SEL R0, R5, R0, !P2 ;  /* 0x0000000005000207 */ /* 0x000fe20005000000 */
[----:B------:R-:W-:Y:S01]  /*5d60*/  IMAD.U32 R64, RZ, RZ, UR46 ;  /* 0x0000002eff407e24 */ /* 0x000fe2000f8e00ff */
[----:B------:R-:W-:Y:S02]  /*5d70*/  LEA R27, R22, UR44, 0x3 ;  /* 0x0000002c161b7c11 */ /* 0x000fe4000f8e18ff */
[----:B------:R-:W-:Y:S02]  /*5d80*/  CS2R R38, SRZ ;  /* 0x0000000000267805 */ /* 0x000fe4000001ff00 */
[----:B------:R-:W-:Y:S02]  /*5d90*/  @P1 LOP3.LUT R0, R0, 0x1, RZ, 0xc0, !PT ;  /* 0x0000000100001812 */ /* 0x000fe400078ec0ff */
[----:B------:R-:W-:Y:S02]  /*5da0*/  CS2R R36, SRZ ;  /* 0x0000000000247805 */ /* 0x000fe4000001ff00 */
[----:B------:R-:W-:Y:S02]  /*5db0*/  SHF.L.U32 R3, R53, 0x1f, RZ ;  /* 0x0000001f35037819 */ /* 0x000fe400000006ff */
[----:B------:R-:W-:Y:S02]  /*5dc0*/  CS2R R30, SRZ ;  /* 0x00000000001e7805 */ /* 0x000fe4000001ff00 */
[----:B------:R-:W-:Y:S02]  /*5dd0*/  ISETP.NE.U32.OR P5, PT, R0, 0x1, !P1 ;  /* 0x000000010000780c */ /* 0x000fe40004fa5470 */
[----:B------:R-:W-:Y:S02]  /*5de0*/  CS2R R28, SRZ ;  /* 0x00000000001c7805 */ /* 0x000fe4000001ff00 */
[----:B------:R-:W-:Y:S02]  /*5df0*/  PLOP3.LUT P2, PT, PT, PT, UP1, 0x80, 0x8 ;  /* 0x000000000008781c */ /* 0x000fe40003f4f018 */
[----:B------:R-:W-:Y:S02]  /*5e00*/  LEA.HI R25, R22, R22, RZ, 0x1 ;  /* 0x0000001616197211 */ /* 0x000fe400078f08ff */
[----:B------:R-:W-:Y:S02]  /*5e10*/  LOP3.LUT P4, R50, R45, 0xff, RZ, 0xc0, !PT ;  /* 0x000000ff2d327812 */ /* 0x000fe4000788c0ff */
[----:B------:R-:W-:Y:S02]  /*5e20*/  SEL R4, RZ, 0xffffffff, P3 ;  /* 0xffffffffff047807 */ /* 0x000fe40001800000 */
[----:B------:R-:W-:Y:S02]  /*5e30*/  P2R R61, PR, RZ, 0x20 ;  /* 0x00000020ff3d7803 */ /* 0x000fe40000000000 */
[----:B------:R-:W-:Y:S03]  /*5e40*/  @P5 SHF.L.U32 R0, R63, 0x1f, RZ ;  /* 0x0000001f3f005819 */ /* 0x000fe600000006ff */
[----:B------:R-:W-:Y:S01]  /*5e50*/  @P2 SEL R4, R5, R4, !P4 ;  /* 0x0000000405042207 */ /* 0x000fe20006000000 */
[----:B------:R1:W3:Y:S03]  /*5e60*/  @P5 SYNCS.PHASECHK.TRANS64.TRYWAIT P1, [R2+URZ+0x50], R0 ;  /* 0x00005000020055a7 */ /* 0x0002e600080211ff */
[----:B------:R-:W-:Y:S04]  /*5e70*/  LOP3.LUT R4, R4, 0x1, RZ, 0xc0, !PT ;  /* 0x0000000104047812 */ /* 0x000fe800078ec0ff */
[----:B------:R-:W-:Y:S04]  /*5e80*/  ISETP.NE.U32.AND P2, PT, R4, 0x1, PT ;  /* 0x000000010400780c */ /* 0x000fe80003f45070 */
[----:B------:R-:W-:Y:S01]  /*5e90*/  P2R R66, PR, RZ, 0x4 ;  /* 0x00000004ff427803 */ /* 0x000fe20000000000 */
[----:B------:R4:W2:Y:S01]  /*5ea0*/  SYNCS.PHASECHK.TRANS64.TRYWAIT P0, [R27+URZ+0xb0], R3 ;  /* 0x0000b0031b0075a7 */ /* 0x0008a200080011ff */
[C---:B-1----:R-:W-:Y:S01]  /*5eb0*/  IMAD.SHL.U32 R0, R25.reuse, 0x20, RZ ;  /* 0x0000002019007824 */ /* 0x042fe200078e00ff */
[----:B------:R-:W-:Y:S04]  /*5ec0*/  LOP3.LUT R25, R25, 0xffe, RZ, 0xc0, !PT ;  /* 0x00000ffe19197812 */ /* 0x000fe800078ec0ff */
[----:B------:R-:W-:Y:S01]  /*5ed0*/  LOP3.LUT R0, R0, 0xffffffc0, RZ, 0xc0, !PT ;  /* 0xffffffc000007812 */ /* 0x000fe200078ec0ff */
[----:B------:R-:W-:Y:S04]  /*5ee0*/  IMAD.IADD R25, R22, 0x1, -R25 ;  /* 0x0000000116197824 */ /* 0x000fe800078e0a19 */
[----:B------:R-:W-:Y:S04]  /*5ef0*/  IMAD.IADD R0, R23, 0x1, R0 ;  /* 0x0000000117007824 */ /* 0x000fe800078e0200 */
[----:B------:R-:W-:Y:S01]  /*5f00*/  IMAD R25, R25, 0x100000, R0 ;  /* 0x0010000019197824 */ /* 0x000fe200078e0200 */
[----:B---3--:R-:W-:Y:S01]  /*5f10*/  @P5 SEL R65, RZ, 0x1, !P1 ;  /* 0x00000001ff415807 */ /* 0x008fe20004800000 */
[----:B----4-:R-:W-:Y:S06]  /*5f20*/  @!P5 BRA `(.L_x_95) ;  /* 0x000000000068d947 */ /* 0x010fec0003800000 */
[----:B------:R-:W-:Y:S01]  /*5f30*/  HFMA2 R31, -RZ, RZ, 0, 0 ;  /* 0x00000000ff1f7431 */ /* 0x000fe200000001ff */
[----:B------:R-:W-:Y:S01]  /*5f40*/  ISETP.NE.AND P1, PT, R65, RZ, PT ;  /* 0x000000ff4100720c */ /* 0x000fe20003f25270 */
[----:B------:R-:W-:Y:S01]  /*5f50*/  IMAD.U32 R0, RZ, RZ, UR46 ;  /* 0x0000002eff007e24 */ /* 0x000fe2000f8e00ff */
[----:B------:R-:W-:Y:S11]  /*5f60*/  BSSY B0, `(.L_x_96) ;  /* 0x0000005000007945 */ /* 0x000ff60003800000 */
[----:B------:R-:W-:Y:S05]  /*5f70*/  @P1 BRA `(.L_x_97) ;  /* 0x00000000000c1947 */ /* 0x000fea0003800000 */
[----:B------:R-:W-:Y:S04]  /*5f80*/  SHF.L.U32 R4, R63, 0x1f, RZ ;  /* 0x0000001f3f047819 */ /* 0x000fe800000006ff */
[----:B------:R-:W1:Y:S02]  /*5f90*/  SYNCS.PHASECHK.TRANS64.TRYWAIT P1, [R2+URZ+0x50], R4 ;  /* 0x00005004020075a7 */ /* 0x000e6400080211ff */
[----:B-1----:R-:W-:Y:S05]  /*5fa0*/  @!P1 BRA `(.L_x_98) ;  /* 0x0000001c00cc9947 */ /* 0x002fea0003800000 */
.L_x_97:
[----:B------:R-:W-:Y:S05]  /*5fb0*/  BSYNC B0 ;  /* 0x0000000000007941 */ /* 0x000fea0003800000 */
.L_x_96:
[----:B------:R-:W-:Y:S01]  /*5fc0*/  ISETP.NE.AND P1, PT, R66, RZ, PT ;  /* 0x000000ff4200720c */ /* 0x000fe20003f25270 */
[----:B------:R-:W-:Y:S01]  /*5fd0*/  IMAD.MOV.U32 R30, RZ, RZ, RZ ;  /* 0x000000ffff1e7224 */ /* 0x000fe200078e00ff */
[----:B------:R-:W-:Y:S02]  /*5fe0*/  CS2R R28, SRZ ;  /* 0x00000000001c7805 */ /* 0x000fe4000001ff00 */
[----:B------:R-:W-:Y:S02]  /*5ff0*/  CS2R R38, SRZ ;  /* 0x0000000000267805 */ /* 0x000fe4000001ff00 */
[----:B------:R-:W-:Y:S07]  /*6000*/  CS2R R36, SRZ ;  /* 0x0000000000247805 */ /* 0x000fee000001ff00 */
[----:B-1----:R-:W-:Y:S01]  /*6010*/  @P1 IMAD R2, R0, 0x800, R44 ;  /* 0x0000080000021824 */ /* 0x002fe200078e022c */
[----:B------:R-:W-:Y:S05]  /*6020*/  @P1 WARPSYNC.ALL ;  /* 0x0000000000001948 */ /* 0x000fea0003800000 */
[----:B------:R-:W-:Y:S01]  /*6030*/  @P1 LEA R2, R2, UR44, 0x1 ;  /* 0x0000002c02021c11 */ /* 0x000fe2000f8e08ff */
[----:B------:R-:W-:Y:S04]  /*6040*/  UIADD3 UR4, UPT, UPT, UR46, 0x1, URZ ;  /* 0x000000012e047890 */ /* 0x000fe8000fffe0ff */
[----:B------:R1:W3:Y:S01]  /*6050*/  @P1 LDSM.16.M88.4 R28, [R2+0x200] ;  /* 0x00020000021c183b */ /* 0x0002e20000000200 */
[----:B------:R-:W-:Y:S01]  /*6060*/  UISETP.NE.AND UP0, UPT, UR4, 0x3, UPT ;  /* 0x000000030400788c */ /* 0x000fe2000bf05270 */
[----:B------:R-:W-:Y:S03]  /*6070*/  @P1 IMAD R0, R54, 0x2, R2 ;  /* 0x0000000236001824 */ /* 0x000fe600078e0202 */
[----:B------:R-:W-:Y:S02]  /*6080*/  USEL UR5, URZ, 0x1, UP0 ;  /* 0x00000001ff057887 */ /* 0x000fe40008000000 */
[----:B------:R1:W4:Y:S01]  /*6090*/  @P1 LDSM.16.M88.4 R36, [R0+0x200] ;  /* 0x000200000024183b */ /* 0x0003220000000200 */
[----:B------:R-:W-:Y:S03]  /*60a0*/  USEL UR4, UR4, URZ, UP0 ;  /* 0x000000ff04047287 */ /* 0x000fe60008000000 */
[----:B------:R-:W-:Y:S03]  /*60b0*/  LOP3.LUT R63, R63, UR5, RZ, 0x3c, !PT ;  /* 0x000000053f3f7c12 */ /* 0x000fe6000f8e3cff */
[----:B------:R-:W-:Y:S02]  /*60c0*/  IMAD.U32 R64, RZ, RZ, UR4 ;  /* 0x00000004ff407e24 */ /* 0x000fe4000f8e00ff */
.L_x_95:
[----:B------:R-:W-:Y:S05]  /*60d0*/  BSYNC B1 ;  /* 0x0000000000017941 */ /* 0x000fea0003800000 */
.L_x_94:
[----:B-1----:R-:W-:Y:S04]  /*60e0*/  SHF.R.U32.HI R0, RZ, 0x15, R25 ;  /* 0x00000015ff007819 */ /* 0x002fe80000011619 */
[----:B------:R-:W-:Y:S01]  /*60f0*/  LOP3.LUT P1, RZ, R0, 0x3, R46, 0x48, !PT ;  /* 0x0000000300ff7812 */ /* 0x000fe2000782482e */
[----:B------:R-:W-:Y:S01]  /*6100*/  @!UPT UIADD3 URZ, UPT, UPT, URZ, URZ, URZ ;  /* 0x000000fffffff290 */ /* 0x000fe2000fffe0ff */
[----:B--2---:R-:W-:Y:S11]  /*6110*/  @P0 BRA `(.L_x_99) ;  /* 0x0000000000080947 */ /* 0x004ff60003800000 */
[----:B------:R-:W1:Y:S02]  /*6120*/  SYNCS.PHASECHK.TRANS64.TRYWAIT P0, [R27+URZ+0xb0], R3 ;  /* 0x0000b0031b0075a7 */ /* 0x000e6400080011ff */
[----:B-1----:R-:W-:Y:S05]  /*6130*/  @!P0 BRA `(.L_x_100) ;  /* 0x0000001c007c8947 */ /* 0x002fea0003800000 */
.L_x_99:
[----:B------:R-:W-:Y:S05]  /*6140*/  @!P1 BRA `(.L_x_101) ;  /* 0x0000000000409947 */ /* 0x000fea0003800000 */
[----:B------:R-:W2:Y:S01]  /*6150*/  LDCU.64 UR8, c[0x4][0x70] ;  /* 0x01000e00ff0877ac */ /* 0x000ea20008000a00 */
[----:B-1----:R-:W-:Y:S01]  /*6160*/  MOV R3, 0x0 ;  /* 0x0000000000037802 */ /* 0x002fe20000000f00 */
[----:B------:R-:W-:Y:S02]  /*6170*/  HFMA2 R12, -RZ, RZ, 0, 5.9604644775390625e-08 ;  /* 0x00000001ff0c7431 */ /* 0x000fe400000001ff */
[----:B------:R-:W-:Y:S02]  /*6180*/  IMAD.MOV.U32 R8, RZ, RZ, 0x192 ;  /* 0x00000192ff087424 */ /* 0x000fe400078e00ff */
[----:B------:R-:W-:Y:S01]  /*6190*/  IMAD.MOV.U32 R13, RZ, RZ, RZ ;  /* 0x000000ffff0d7224 */ /* 0x000fe200078e00ff */
[----:B------:R-:W1:Y:S01]  /*61a0*/  LDCU.64 UR6, c[0x4][0x78] ;  /* 0x01000f00ff0677ac */ /* 0x000e620008000a00 */
[----:B------:R-:W3:Y:S01]  /*61b0*/  LDC.64 R2, c[0x4][R3] ;  /* 0x0100000003027b82 */ /* 0x000ee20000000a00 */
[----:B------:R-:W5:Y:S01]  /*61c0*/  LDCU.64 UR4, c[0x4][0x10] ;  /* 0x01000200ff0477ac */ /* 0x000f620008000a00 */
[----:B--2---:R-:W-:Y:S01]  /*61d0*/  MOV R5, UR9 ;  /* 0x0000000900057c02 */ /* 0x004fe20008000f00 */
[----:B------:R-:W-:Y:S01]  /*61e0*/  IMAD.U32 R4, RZ, RZ, UR8 ;  /* 0x00000008ff047e24 */ /* 0x000fe2000f8e00ff */
[----:B-1----:R-:W-:Y:S01]  /*61f0*/  MOV R7, UR7 ;  /* 0x0000000700077c02 */ /* 0x002fe20008000f00 */
[----:B------:R-:W-:Y:S01]  /*6200*/  IMAD.U32 R6, RZ, RZ, UR6 ;  /* 0x00000006ff067e24 */ /* 0x000fe2000f8e00ff */
[----:B-----5:R-:W-:Y:S01]  /*6210*/  MOV R11, UR5 ;  /* 0x00000005000b7c02 */ /* 0x020fe20008000f00 */
[----:B------:R-:W-:Y:S02]  /*6220*/  IMAD.U32 R10, RZ, RZ, UR4 ;  /* 0x00000004ff0a7e24 */ /* 0x000fe4000f8e00ff */
[----:B------:R-:W-:Y:S07]  /*6230*/  LEPC R20, `(.L_x_101) ;  /* 0x000000001014794e */ /* 0x000fee0000000000 */
[----:B---34-:R-:W-:Y:S05]  /*6240*/  CALL.ABS.NOINC R2 ;  /* 0x0000000002007343 */ /* 0x018fea0003c00000 */
.L_x_101:
[----:B-1-3--:R-:W-:Y:S01]  /*6250*/  SHF.L.U32 R3, R28, 0x10, RZ ;  /* 0x000000101c037819 */ /* 0x00afe200000006ff */
[----:B------:R-:W-:Y:S05]  /*6260*/  WARPSYNC.ALL ;  /* 0x0000000000007948 */ /* 0x000fea0003800000 */
[----:B------:R-:W-:Y:S01]  /*6270*/  R2UR UR4, R25 ;  /* 0x00000000190472ca */ /* 0x000fe200000e0000 */
[----:B------:R-:W-:Y:S01]  /*6280*/  BSSY.RECONVERGENT B0, `(.L_x_102) ;  /* 0x0000051000007945 */ /* 0x000fe20003800200 */
[----:B------:R-:W-:Y:S02]  /*6290*/  SHF.L.U32 R20, R30, 0x10, RZ ;  /* 0x000000101e147819 */ /* 0x000fe400000006ff */
[----:B------:R-:W-:Y:S02]  /*62a0*/  SHF.L.U32 R62, R54, 0x1, RZ ;  /* 0x00000001363e7819 */ /* 0x000fe400000006ff */
[----:B------:R-:W-:Y:S07]  /*62b0*/  ISETP.NE.AND P0, PT, R55, RZ, PT ;  /* 0x000000ff3700720c */ /* 0x000fee0003f05270 */
[----:B------:R-:W1:Y:S02]  /*62c0*/  LDTM.16dp256bit.x4 R4, tmem[UR4] ;  /* 0x00000004000479ee */ /* 0x000e640008120000 */
[----:B-1----:R-:W-:Y:S01]  /*62d0*/  FMUL R0, R24, R4 ;  /* 0x0000000418007220 */ /* 0x002fe20000400000 */
[----:B------:R-:W-:Y:S01]  /*62e0*/  LOP3.LUT R4, R28, 0xffff0000, RZ, 0xc0, !PT ;  /* 0xffff00001c047812 */ /* 0x000fe200078ec0ff */
[----:B------:R-:W-:Y:S01]  /*62f0*/  FMUL R2, R24, R5 ;  /* 0x0000000518027220 */ /* 0x000fe20000400000 */
[C---:B------:R-:W-:Y:S01]  /*6300*/  SHF.L.U32 R5, R29.reuse, 0x10, RZ ;  /* 0x000000101d057819 */ /* 0x040fe200000006ff */
[----:B------:R-:W-:Y:S01]  /*6310*/  FFMA R0, R26, R3, R0 ;  /* 0x000000031a007223 */ /* 0x000fe20000000000 */
[----:B------:R-:W-:Y:S01]  /*6320*/  FMUL R3, R24, R6 ;  /* 0x0000000618037220 */ /* 0x000fe20000400000 */
[----:B------:R-:W-:Y:S01]  /*6330*/  LOP3.LUT R6, R29, 0xffff0000, RZ, 0xc0, !PT ;  /* 0xffff00001d067812 */ /* 0x000fe200078ec0ff */
[----:B------:R-:W-:Y:S01]  /*6340*/  FFMA R2, R26, R4, R2 ;  /* 0x000000041a027223 */ /* 0x000fe20000000002 */
[----:B------:R-:W-:Y:S01]  /*6350*/  FMUL R7, R24, R7 ;  /* 0x0000000718077220 */ /* 0x000fe20000400000 */
[----:B------:R-:W-:Y:S01]  /*6360*/  FFMA R3, R26, R5, R3 ;  /* 0x000000051a037223 */ /* 0x000fe20000000003 */
[C---:B------:R-:W-:Y:S01]  /*6370*/  FMUL R4, R24.reuse, R8 ;  /* 0x0000000818047220 */ /* 0x040fe20000400000 */
[----:B------:R-:W-:Y:S01]  /*6380*/  FMUL R5, R24, R9 ;  /* 0x0000000918057220 */ /* 0x000fe20000400000 */
[----:B------:R-:W-:Y:S01]  /*6390*/  F2FP.BF16.F32.PACK_AB R32, R2, R0 ;  /* 0x000000000220723e */ /* 0x000fe200000010ff */
[----:B------:R-:W-:Y:S01]  /*63a0*/  FFMA R7, R26, R6, R7 ;  /* 0x000000061a077223 */ /* 0x000fe20000000007 */
[----:B------:R-:W-:Y:S01]  /*63b0*/  LOP3.LUT R0, R30, 0xffff0000, RZ, 0xc0, !PT ;  /* 0xffff00001e007812 */ /* 0x000fe200078ec0ff */
[----:B------:R-:W-:Y:S01]  /*63c0*/  FFMA R4, R26, R20, R4 ;  /* 0x000000141a047223 */ /* 0x000fe20000000004 */
[----:B------:R-:W-:Y:S01]  /*63d0*/  SHF.L.U32 R2, R31, 0x10, RZ ;  /* 0x000000101f027819 */ /* 0x000fe200000006ff */
[----:B------:R-:W-:Y:S01]  /*63e0*/  FMUL R6, R24, R10 ;  /* 0x0000000a18067220 */ /* 0x000fe20000400000 */
[----:B------:R-:W-:Y:S01]  /*63f0*/  F2FP.BF16.F32.PACK_AB R33, R7, R3 ;  /* 0x000000030721723e */ /* 0x000fe200000010ff */
[C---:B------:R-:W-:Y:S01]  /*6400*/  FFMA R5, R26.reuse, R0, R5 ;  /* 0x000000001a057223 */ /* 0x040fe20000000005 */
[----:B------:R-:W-:Y:S01]  /*6410*/  LOP3.LUT R3, R31, 0xffff0000, RZ, 0xc0, !PT ;  /* 0xffff00001f037812 */ /* 0x000fe200078ec0ff */
[----:B------:R-:W-:Y:S01]  /*6420*/  FFMA R6, R26, R2, R6 ;  /* 0x000000021a067223 */ /* 0x000fe20000000006 */
[----:B----4-:R-:W-:Y:S01]  /*6430*/  SHF.L.U32 R7, R36, 0x10, RZ ;  /* 0x0000001024077819 */ /* 0x010fe200000006ff */
[----:B------:R-:W-:Y:S01]  /*6440*/  FMUL R11, R24, R11 ;  /* 0x0000000b180b7220 */ /* 0x000fe20000400000 */
[----:B------:R-:W-:Y:S01]  /*6450*/  LOP3.LUT R0, R36, 0xffff0000, RZ, 0xc0, !PT ;  /* 0xffff000024007812 */ /* 0x000fe200078ec0ff */
[C---:B------:R-:W-:Y:S01]  /*6460*/  FMUL R8, R24.reuse, R12 ;  /* 0x0000000c18087220 */ /* 0x040fe20000400000 */
[----:B------:R-:W-:Y:S01]  /*6470*/  SHF.L.U32 R2, R37, 0x10, RZ ;  /* 0x0000001025027819 */ /* 0x000fe200000006ff */
[----:B------:R-:W-:Y:S01]  /*6480*/  FMUL R9, R24, R13 ;  /* 0x0000000d18097220 */ /* 0x000fe20000400000 */
[----:B------:R-:W-:Y:S01]  /*6490*/  F2FP.BF16.F32.PACK_AB R34, R5, R4 ;  /* 0x000000040522723e */ /* 0x000fe200000010ff */
[C---:B------:R-:W-:Y:S01]  /*64a0*/  FFMA R11, R26.reuse, R3, R11 ;  /* 0x000000031a0b7223 */ /* 0x040fe2000000000b */
[----:B------:R-:W-:Y:S01]  /*64b0*/  MOV R5, UR46 ;  /* 0x0000002e00057c02 */ /* 0x000fe20008000f00 */
[C---:B------:R-:W-:Y:S01]  /*64c0*/  FFMA R8, R26.reuse, R7, R8 ;  /* 0x000000071a087223 */ /* 0x040fe20000000008 */
[----:B------:R-:W-:Y:S01]  /*64d0*/  SHF.L.U32 R3, R39, 0x10, RZ ;  /* 0x0000001027037819 */ /* 0x000fe200000006ff */
[----:B------:R-:W-:Y:S01]  /*64e0*/  FFMA R9, R26, R0, R9 ;  /* 0x000000001a097223 */ /* 0x000fe20000000009 */
[----:B------:R-:W-:Y:S01]  /*64f0*/  LOP3.LUT R0, R37, 0xffff0000, RZ, 0xc0, !PT ;  /* 0xffff000025007812 */ /* 0x000fe200078ec0ff */
[C---:B------:R-:W-:Y:S01]  /*6500*/  FMUL R10, R24.reuse, R14 ;  /* 0x0000000e180a7220 */ /* 0x040fe20000400000 */
[----:B------:R-:W-:Y:S01]  /*6510*/  LOP3.LUT R4, R39, 0xffff0000, RZ, 0xc0, !PT ;  /* 0xffff000027047812 */ /* 0x000fe200078ec0ff */
[C---:B------:R-:W-:Y:S01]  /*6520*/  FMUL R15, R24.reuse, R15 ;  /* 0x0000000f180f7220 */ /* 0x040fe20000400000 */
[----:B------:R-:W-:Y:S01]  /*6530*/  FMUL R12, R24, R16 ;  /* 0x00000010180c7220 */ /* 0x000fe20000400000 */
[----:B------:R-:W-:Y:S01]  /*6540*/  FFMA R10, R26, R2, R10 ;  /* 0x000000021a0a7223 */ /* 0x000fe2000000000a */
[----:B------:R-:W-:Y:S01]  /*6550*/  LOP3.LUT R2, R38, 0xffff0000, RZ, 0xc0, !PT ;  /* 0xffff000026027812 */ /* 0x000fe200078ec0ff */
[----:B------:R-:W-:Y:S01]  /*6560*/  FFMA R15, R26, R0, R15 ;  /* 0x000000001a0f7223 */ /* 0x000fe2000000000f */
[----:B------:R-:W-:Y:S01]  /*6570*/  SHF.L.U32 R0, R38, 0x10, RZ ;  /* 0x0000001026007819 */ /* 0x000fe200000006ff */
[C---:B------:R-:W-:Y:S01]  /*6580*/  FMUL R13, R24.reuse, R17 ;  /* 0x00000011180d7220 */ /* 0x040fe20000400000 */
[C---:B------:R-:W-:Y:S01]  /*6590*/  FMUL R14, R24.reuse, R18 ;  /* 0x00000012180e7220 */ /* 0x040fe20000400000 */
[----:B------:R-:W-:Y:S01]  /*65a0*/  FMUL R19, R24, R19 ;  /* 0x0000001318137220 */ /* 0x000fe20000400000 */
[----:B------:R-:W-:Y:S01]  /*65b0*/  LEA R5, R5, R44, 0xb ;  /* 0x0000002c05057211 */ /* 0x000fe200078e58ff */
[C---:B------:R-:W-:Y:S01]  /*65c0*/  FFMA R12, R26.reuse, R0, R12 ;  /* 0x000000001a0c7223 */ /* 0x040fe2000000000c */
[C---:B------:R-:W-:Y:S01]  /*65d0*/  FFMA R13, R26.reuse, R2, R13 ;  /* 0x000000021a0d7223 */ /* 0x040fe2000000000d */
[C---:B------:R-:W-:Y:S01]  /*65e0*/  FFMA R14, R26.reuse, R3, R14 ;  /* 0x000000031a0e7223 */ /* 0x040fe2000000000e */
[----:B------:R-:W-:Y:S01]  /*65f0*/  FFMA R19, R26, R4, R19 ;  /* 0x000000041a137223 */ /* 0x000fe20000000013 */
[----:B------:R-:W-:Y:S02]  /*6600*/  F2FP.BF16.F32.PACK_AB R35, R11, R6 ;  /* 0x000000060b23723e */ /* 0x000fe400000010ff */
[----:B------:R-:W-:Y:S02]  /*6610*/  LEA R5, R5, UR44, 0x1 ;  /* 0x0000002c05057c11 */ /* 0x000fe4000f8e08ff */
[----:B------:R-:W-:Y:S02]  /*6620*/  F2FP.BF16.F32.PACK_AB R8, R9, R8 ;  /* 0x000000080908723e */ /* 0x000fe400000010ff */
[----:B------:R-:W-:Y:S01]  /*6630*/  F2FP.BF16.F32.PACK_AB R9, R15, R10 ;  /* 0x0000000a0f09723e */ /* 0x000fe200000010ff */
[----:B------:R1:W-:Y:S01]  /*6640*/  STSM.16.M88.4 [R5+0x200], R32 ;  /* 0x0002002005007844 */ /* 0x0003e20000000200 */
[----:B------:R-:W-:Y:S02]  /*6650*/  F2FP.BF16.F32.PACK_AB R10, R13, R12 ;  /* 0x0000000c0d0a723e */ /* 0x000fe400000010ff */
[----:B------:R-:W-:Y:S02]  /*6660*/  F2FP.BF16.F32.PACK_AB R11, R19, R14 ;  /* 0x0000000e130b723e */ /* 0x000fe400000010ff */
[----:B------:R-:W-:Y:S05]  /*6670*/  IADD3 R0, PT, PT, R62, 0x200, R5 ;  /* 0x000002003e007810 */ /* 0x000fea0007ffe005 */
[----:B------:R1:W-:Y:S01]  /*6680*/  STSM.16.M88.4 [R0], R8 ;  /* 0x0000000800007844 */ /* 0x0003e20000000200 */
[----:B------:R-:W-:Y:S01]  /*6690*/  @!PT LDS RZ, [RZ] ;  /* 0x00000000fffff984 */ /* 0x000fe20000000800 */
[----:B------:R-:W-:Y:S01]  /*66a0*/  @!PT LDS RZ, [RZ] ;  /* 0x00000000fffff984 */ /* 0x000fe20000000800 */
[----:B------:R-:W-:Y:S01]  /*66b0*/  @!PT LDS RZ, [RZ] ;  /* 0x00000000fffff984 */ /* 0x000fe20000000800 */
[----:B------:R-:W-:Y:S01]  /*66c0*/  @!PT LDS RZ, [RZ] ;  /* 0x00000000fffff984 */ /* 0x000fe20000000800 */
[----:B------:R2:W-:Y:S07]  /*66d0*/  MEMBAR.ALL.CTA ;  /* 0x0000000000007992 */ /* 0x0005ee0000008000 */
[----:B--2---:R-:W2:Y:S02]  /*66e0*/  FENCE.VIEW.ASYNC.S ;  /* 0x00000000000073c6 */ /* 0x004ea40000000000 */
[----:B--2---:R-:W-:Y:S06]  /*66f0*/  BAR.SYNC.DEFER_BLOCKING 0x1, 0x80 ;  /* 0x0042000000007b1d */ /* 0x004fec0000010000 */
[----:B------:R-:W-:Y:S05]  /*6700*/  @P0 BRA `(.L_x_103) ;  /* 0x0000000000200947 */ /* 0x000fea0003800000 */
[----:B------:R-:W2:Y:S01]  /*6710*/  LDCU.64 UR6, c[0x0][0x348] ;  /* 0x00006900ff0677ac */ /* 0x000ea20008000a00 */
[----:B------:R-:W-:Y:S01]  /*6720*/  ULEA UR5, UR46, UR44, 0xc ;  /* 0x0000002c2e057291 */ /* 0x000fe2000f8e60ff */
[----:B------:R-:W-:Y:S03]  /*6730*/  UMOV UR51, UR36 ;  /* 0x0000002400337c82 */ /* 0x000fe60008000000 */
[----:B------:R-:W-:Y:S02]  /*6740*/  UIADD3 UR48, UPT, UPT, UR5, 0x200, URZ ;  /* 0x0000020005307890 */ /* 0x000fe4000fffe0ff */
[----:B--2---:R-:W-:Y:S04]  /*6750*/  UIADD3 UR4, UP0, UPT, UR6, 0x680, URZ ;  /* 0x0000068006047890 */ /* 0x004fe8000ff1e0ff */
[----:B------:R-:W-:Y:S09]  /*6760*/  UIADD3.X UR5, UPT, UPT, URZ, UR7, URZ, UP0, !UPT ;  /* 0x00000007ff057290 */ /* 0x000ff200087fe4ff */
[----:B------:R2:W-:Y:S02]  /*6770*/  UTMASTG.3D [UR48], [UR4] ;  /* 0x00000030040073b5 */ /* 0x0005e40008010000 */
[----:B--2---:R0:W-:Y:S02]  /*6780*/  UTMACMDFLUSH ;  /* 0x00000000000079b7 */ /* 0x0041e40000000000 */
.L_x_103:
[----:B------:R-:W-:Y:S05]  /*6790*/  BSYNC.RECONVERGENT B0 ;  /* 0x0000000000007941 */ /* 0x000fea0003800200 */
.L_x_102:
[----:B------:R-:W-:Y:S01]  /*67a0*/  UIADD3 UR47, UPT, UPT, UR46, 0x1, URZ ;  /* 0x000000012e2f7890 */ /* 0x000fe2000fffe0ff */
[----:B------:R-:W-:Y:S03]  /*67b0*/  BSSY.RECONVERGENT B0, `(.L_x_104) ;  /* 0x0000005000007945 */ /* 0x000fe60003800200 */
[----:B------:R-:W-:Y:S04]  /*67c0*/  UISETP.NE.AND UP0, UPT, UR47, 0x3, UPT ;  /* 0x000000032f00788c */ /* 0x000fe8000bf05270 */
[----:B------:R-:W-:Y:S01]  /*67d0*/  USEL UR45, UR47, URZ, UP0 ;  /* 0x000000ff2f2d7287 */ /* 0x000fe20008000000 */
[----:B------:R-:W-:Y:S11]  /*67e0*/  @P0 BRA `(.L_x_105) ;  /* 0x0000000000040947 */ /* 0x000ff60003800000 */
[----:B------:R-:W-:Y:S04]  /*67f0*/  DEPBAR.LE SB0, 0x1 ;  /* 0x000080400000791a */ /* 0x000fe80000000000 */
.L_x_105:
[----:B------:R-:W-:Y:S05]  /*6800*/  BSYNC.RECONVERGENT B0 ;  /* 0x0000000000007941 */ /* 0x000fea0003800200 */
.L_x_104:
[----:B------:R-:W-:Y:S01]  /*6810*/  BAR.SYNC.DEFER_BLOCKING 0x1, 0x80 ;  /* 0x0042000000007b1d */ /* 0x000fe20000010000 */
[----:B------:R-:W-:Y:S01]  /*6820*/  ISETP.NE.AND P1, PT, R61, RZ, PT ;  /* 0x000000ff3d00720c */ /* 0x000fe20003f25270 */
[----:B------:R-:W-:Y:S01]  /*6830*/  UISETP.NE.AND UP0, UPT, UR53, URZ, UPT ;  /* 0x000000ff3500728c */ /* 0x000fe2000bf05270 */
[----:B------:R-:W-:Y:S11]  /*6840*/  LEA R2, R64, UR44, 0x3 ;  /* 0x0000002c40027c11 */ /* 0x000ff6000f8e18ff */
[----:B------:R-:W-:Y:S01]  /*6850*/  @P1 SHF.L.U32 R3, R63, 0x1f, RZ ;  /* 0x0000001f3f031819 */ /* 0x000fe200000006ff */
[----:B------:R-:W-:Y:S06]  /*6860*/  BRA.U !UP0, `(.L_x_106) ;  /* 0x0000000108247547 */ /* 0x000fec000b800000 */
[----:B------:R-:W-:Y:S01]  /*6870*/  IMAD.U32 R4, RZ, RZ, UR52 ;  /* 0x00000034ff047e24 */ /* 0x000fe2000f8e00ff */
[----:B-1----:R-:W-:Y:S01]  /*6880*/  MOV R0, UR54 ;  /* 0x0000003600007c02 */ /* 0x002fe20008000f00 */
[----:B------:R-:W-:Y:S03]  /*6890*/  UIADD3 UR4, UPT, UPT, UR52, 0x1, URZ ;  /* 0x0000000134047890 */ /* 0x000fe6000fffe0ff */
[----:B------:R-:W-:Y:S01]  /*68a0*/  @P1 LEA R4, R4, UR44, 0x3 ;  /* 0x0000002c04041c11 */ /* 0x000fe2000f8e18ff */
[----:B------:R-:W-:Y:S04]  /*68b0*/  UISETP.NE.AND UP0, UPT, UR4, 0x3, UPT ;  /* 0x000000030400788c */ /* 0x000fe8000bf05270 */
[----:B------:R-:W-:Y:S01]  /*68c0*/  @P1 VIADD R4, R4, 0x68 ;  /* 0x0000006804041836 */ /* 0x000fe20000000000 */
[----:B------:R-:W-:Y:S04]  /*68d0*/  USEL UR52, UR4, URZ, UP0 ;  /* 0x000000ff04347287 */ /* 0x000fe80008000000 */
[----:B------:R-:W-:Y:S04]  /*68e0*/  @P1 PRMT R0, R0, 0x654, R4 ;  /* 0x0000065400001816 */ /* 0x000fe80000000004 */
[----:B------:R2:W-:Y:S04]  /*68f0*/  @P1 SYNCS.ARRIVE.TRANS64.RED.A1T0 RZ, [R0+URZ], RZ ;  /* 0x000000ff00ff19a7 */ /* 0x0005e800081004ff */
.L_x_106:
[----:B------:R-:W3:Y:S01]  /*6900*/  @P1 SYNCS.PHASECHK.TRANS64.TRYWAIT P0, [R2+URZ+0x50], R3 ;  /* 0x00005003020015a7 */ /* 0x000ee200080011ff */
[----:B------:R-:W-:Y:S01]  /*6910*/  BSSY B1, `(.L_x_107) ;  /* 0x0000013000017945 */ /* 0x000fe20003800000 */
[----:B---3--:R-:W-:Y:S03]  /*6920*/  @P1 SEL R65, RZ, 0x1, !P0 ;  /* 0x00000001ff411807 */ /* 0x008fe60004000000 */
[----:B------:R-:W-:Y:S05]  /*6930*/  @!P1 BRA `(.L_x_108) ;  /* 0x0000000000409947 */ /* 0x000fea0003800000 */
[----:B------:R-:W-:Y:S01]  /*6940*/  ISETP.NE.AND P1, PT, R66, RZ, PT ;  /* 0x000000ff4200720c */ /* 0x000fe20003f25270 */
[----:B------:R-:W-:Y:S01]  /*6950*/  BSSY B0, `(.L_x_109) ;  /* 0x0000009000007945 */ /* 0x000fe20003800000 */
[----:B------:R-:W-:Y:S11]  /*6960*/  ISETP.NE.AND P0, PT, R65, RZ, PT ;  /* 0x000000ff4100720c */ /* 0x000ff60003f05270 */
[----:B------:R-:W-:Y:S05]  /*6970*/  @P1 IMAD R3, R64, 0x800, R44 ;  /* 0x0000080040031824 */ /* 0x000fea00078e022c */
[----:B------:R-:W-:Y:S05]  /*6980*/  @P1 LEA R3, R3, UR44, 0x1 ;  /* 0x0000002c03031c11 */ /* 0x000fea000f8e08ff */
[----:B-12---:R-:W-:Y:S01]  /*6990*/  @P1 IMAD.IADD R0, R62, 0x1, R3 ;  /* 0x000000013e001824 */ /* 0x006fe200078e0203 */
[----:B------:R-:W-:Y:S06]  /*69a0*/  @P0 BRA `(.L_x_110) ;  /* 0x00000000000c0947 */ /* 0x000fec0003800000 */
[----:B------:R-:W-:Y:S04]  /*69b0*/  SHF.L.U32 R63, R63, 0x1f, RZ ;  /* 0x0000001f3f3f7819 */ /* 0x000fe800000006ff */
[----:B------:R-:W1:Y:S02]  /*69c0*/  SYNCS.PHASECHK.TRANS64.TRYWAIT P0, [R2+URZ+0x50], R63 ;  /* 0x0000503f020075a7 */ /* 0x000e6400080011ff */
[----:B-1----:R-:W-:Y:S05]  /*69d0*/  @!P0 BRA `(.L_x_111) ;  /* 0x0000001400688947 */ /* 0x002fea0003800000 */
.L_x_110:
[----:B------:R-:W-:Y:S05]  /*69e0*/  BSYNC B0 ;  /* 0x0000000000007941 */ /* 0x000fea0003800000 */
.L_x_109:
[----:B------:R-:W-:Y:S11]  /*69f0*/  ISETP.NE.AND P0, PT, R66, RZ, PT ;  /* 0x000000ff4200720c */ /* 0x000ff60003f05270 */
[----:B------:R-:W-:Y:S02]  /*6a00*/  @!UPT UIADD3 URZ, UPT, UPT, URZ, URZ, URZ ;  /* 0x000000fffffff290 */ /* 0x000fe4000fffe0ff */
[----:B------:R-:W-:Y:S05]  /*6a10*/  @P0 WARPSYNC.ALL ;  /* 0x0000000000000948 */ /* 0x000fea0003800000 */
[----:B------:R3:W4:Y:S04]  /*6a20*/  @P0 LDSM.16.M88.4 R28, [R3+0x200] ;  /* 0x00020000031c083b */ /* 0x0007280000000200 */
[----:B------:R3:W2:Y:S02]  /*6a30*/  @P0 LDSM.16.M88.4 R36, [R0+0x200] ;  /* 0x000200000024083b */ /* 0x0006a40000000200 */
.L_x_108:
[----:B------:R-:W-:Y:S05]  /*6a40*/  BSYNC B1 ;  /* 0x0000000000017941 */ /* 0x000fea0003800000 */
.L_x_107:
[----:B-123--:R-:W-:Y:S05]  /*6a50*/  VIADD R0, R25, 0x20 ;  /* 0x0000002019007836 */ /* 0x00efea0000000000 */
[----:B------:R-:W-:Y:S04]  /*6a60*/  SHF.R.U32.HI R0, RZ, 0x15, R0 ;  /* 0x00000015ff007819 */ /* 0x000fe80000011600 */
[----:B------:R-:W-:Y:S11]  /*6a70*/  LOP3.LUT P0, RZ, R0, 0x3, R46, 0x48, !PT ;  /* 0x0000000300ff7812 */ /* 0x000ff6000780482e */
[----:B------:R-:W-:Y:S02]  /*6a80*/  @!UPT UIADD3 URZ, UPT, UPT, URZ, URZ, URZ ;  /* 0x000000fffffff290 */ /* 0x000fe4000fffe0ff */
[----:B------:R-:W-:Y:S05]  /*6a90*/  @!P0 BRA `(.L_x_112) ;  /* 0x0000000000408947 */ /* 0x000fea0003800000 */
[----:B------:R-:W1:Y:S01]  /*6aa0*/  LDCU.64 UR8, c[0x4][0x70] ;  /* 0x01000e00ff0877ac */ /* 0x000e620008000a00 */
[----:B------:R-:W-:Y:S01]  /*6ab0*/  MOV R3, 0x0 ;  /* 0x0000000000037802 */ /* 0x000fe20000000f00 */
[----:B------:R-:W-:Y:S02]  /*6ac0*/  HFMA2 R12, -RZ, RZ, 0, 5.9604644775390625e-08 ;  /* 0x00000001ff0c7431 */ /* 0x000fe400000001ff */
[----:B------:R-:W-:Y:S02]  /*6ad0*/  IMAD.MOV.U32 R8, RZ, RZ, 0x192 ;  /* 0x00000192ff087424 */ /* 0x000fe400078e00ff */
[----:B------:R-:W-:Y:S01]  /*6ae0*/  IMAD.MOV.U32 R13, RZ, RZ, RZ ;  /* 0x000000ffff0d7224 */ /* 0x000fe200078e00ff */
[----:B------:R-:W2:Y:S01]  /*6af0*/  LDCU.64 UR6, c[0x4][0x78] ;  /* 0x01000f00ff0677ac */ /* 0x000ea20008000a00 */
[----:B------:R-:W3:Y:S01]  /*6b00*/  LDC.64 R2, c[0x4][R3] ;  /* 0x0100000003027b82 */ /* 0x000ee20000000a00 */
[----:B------:R-:W5:Y:S01]  /*6b10*/  LDCU.64 UR4, c[0x4][0x10] ;  /* 0x01000200ff0477ac */ /* 0x000f620008000a00 */
[----:B-1----:R-:W-:Y:S01]  /*6b20*/  MOV R5, UR9 ;  /* 0x0000000900057c02 */ /* 0x002fe20008000f00 */
[----:B------:R-:W-:Y:S01]  /*6b30*/  IMAD.U32 R4, RZ, RZ, UR8 ;  /* 0x00000008ff047e24 */ /* 0x000fe2000f8e00ff */
[----:B--2---:R-:W-:Y:S01]  /*6b40*/  MOV R7, UR7 ;  /* 0x0000000700077c02 */ /* 0x004fe20008000f00 */
[----:B------:R-:W-:Y:S01]  /*6b50*/  IMAD.U32 R6, RZ, RZ, UR6 ;  /* 0x00000006ff067e24 */ /* 0x000fe2000f8e00ff */
[----:B-----5:R-:W-:Y:S01]  /*6b60*/  MOV R11, UR5 ;  /* 0x00000005000b7c02 */ /* 0x020fe20008000f00 */
[----:B------:R-:W-:Y:S02]  /*6b70*/  IMAD.U32 R10, RZ, RZ, UR4 ;  /* 0x00000004ff0a7e24 */ /* 0x000fe4000f8e00ff */
[----:B------:R-:W-:Y:S07]  /*6b80*/  LEPC R20, `(.L_x_112) ;  /* 0x000000001014794e */ /* 0x000fee0000000000 */
[----:B---34-:R-:W-:Y:S05]  /*6b90*/  CALL.ABS.NOINC R2 ;  /* 0x0000000002007343 */ /* 0x018fea0003c00000 */
.L_x_112:
[----:B------:R-:W-:Y:S01]  /*6ba0*/  ISETP.NE.AND P0, PT, R55, RZ, PT ;  /* 0x000000ff3700720c */ /* 0x000fe20003f05270 */
[----:B------:R-:W-:Y:S05]  /*6bb0*/  WARPSYNC.ALL ;  /* 0x0000000000007948 */ /* 0x000fea0003800000 */
[----:B------:R-:W-:Y:S01]  /*6bc0*/  R2UR UR4, R25 ;  /* 0x00000000190472ca */ /* 0x000fe200000e0000 */
[----:B------:R-:W-:Y:S01]  /*6bd0*/  BSSY.RECONVERGENT B0, `(.L_x_113) ;  /* 0x0000057000007945 */ /* 0x000fe20003800200 */
[C---:B----4-:R-:W-:Y:S02]  /*6be0*/  SHF.L.U32 R20, R28.reuse, 0x10, RZ ;  /* 0x000000101c147819 */ /* 0x050fe400000006ff */
[----:B------:R-:W-:Y:S02]  /*6bf0*/  LOP3.LUT R21, R28, 0xffff0000, RZ, 0xc0, !PT ;  /* 0xffff00001c157812 */ /* 0x000fe400078ec0ff */
[----:B------:R-:W-:Y:S02]  /*6c00*/  SHF.L.U32 R25, R29, 0x10, RZ ;  /* 0x000000101d197819 */ /* 0x000fe400000006ff */
[----:B------:R-:W-:Y:S02]  /*6c10*/  SHF.L.U32 R28, R30, 0x10, RZ ;  /* 0x000000101e1c7819 */ /* 0x000fe400000006ff */
[C---:B------:R-:W-:Y:S02]  /*6c20*/  SHF.L.U32 R32, R36.reuse, 0x10, RZ ;  /* 0x0000001024207819 */ /* 0x040fe400000006ff */
[----:B------:R-:W-:Y:S01]  /*6c30*/  LOP3.LUT R33, R36, 0xffff0000, RZ, 0xc0, !PT ;  /* 0xffff000024217812 */ /* 0x000fe200078ec0ff */
[----:B------:R-:W1:Y:S01]  /*6c40*/  LDTM.16dp256bit.x4 R4, tmem[UR4+0x20] ;  /* 0x00002004000479ee */ /* 0x000e620008120000 */
[----:B------:R-:W-:Y:S01]  /*6c50*/  R2UR UR4, R27 ;  /* 0x000000001b0472ca */ /* 0x000fe200000e0000 */
[----:B------:R-:W-:Y:S01]  /*6c60*/  NOP ;  /* 0x0000000000007918 */ /* 0x000fe20000000000 */
[----:B------:R-:W-:Y:S02]  /*6c70*/  LOP3.LUT R27, R29, 0xffff0000, RZ, 0xc0, !PT ;  /* 0xffff00001d1b7812 */ /* 0x000fe400078ec0ff */
[----:B------:R-:W-:Y:S02]  /*6c80*/  LOP3.LUT R29, R30, 0xffff0000, RZ, 0xc0, !PT ;  /* 0xffff00001e1d7812 */ /* 0x000fe400078ec0ff */
[C---:B------:R-:W-:Y:S02]  /*6c90*/  SHF.L.U32 R30, R31.reuse, 0x10, RZ ;  /* 0x000000101f1e7819 */ /* 0x040fe400000006ff */
[----:B------:R-:W-:Y:S02]  /*6ca0*/  LOP3.LUT R31, R31, 0xffff0000, RZ, 0xc0, !PT ;  /* 0xffff00001f1f7812 */ /* 0x000fe400078ec0ff */
[C---:B------:R-:W-:Y:S02]  /*6cb0*/  SHF.L.U32 R34, R37.reuse, 0x10, RZ ;  /* 0x0000001025227819 */ /* 0x040fe400000006ff */
[----:B------:R-:W-:Y:S01]  /*6cc0*/  LOP3.LUT R35, R37, 0xffff0000, RZ, 0xc0, !PT ;  /* 0xffff000025237812 */ /* 0x000fe200078ec0ff */
[----:B------:R-:W-:Y:S01]  /*6cd0*/  UIADD3 UR4, UPT, UPT, UR4, 0xd0, URZ ;  /* 0x000000d004047890 */ /* 0x000fe2000fffe0ff */
[C---:B------:R-:W-:Y:S02]  /*6ce0*/  SHF.L.U32 R36, R38.reuse, 0x10, RZ ;  /* 0x0000001026247819 */ /* 0x040fe400000006ff */
[----:B------:R-:W-:Y:S01]  /*6cf0*/  LOP3.LUT R37, R38, 0xffff0000, RZ, 0xc0, !PT ;  /* 0xffff000026257812 */ /* 0x000fe200078ec0ff */
[----:B------:R-:W-:Y:S01]  /*6d00*/  UPRMT UR4, UR54, 0x654, UR4 ;  /* 0x0000065436047896 */ /* 0x000fe20008000004 */
[C---:B------:R-:W-:Y:S02]  /*6d10*/  SHF.L.U32 R38, R39.reuse, 0x10, RZ ;  /* 0x0000001027267819 */ /* 0x040fe400000006ff */
[----:B------:R-:W-:Y:S01]  /*6d20*/  LOP3.LUT R39, R39, 0xffff0000, RZ, 0xc0, !PT ;  /* 0xffff000027277812 */ /* 0x000fe200078ec0ff */
[C---:B-1----:R-:W-:Y:S01]  /*6d30*/  FMUL R4, R24.reuse, R4 ;  /* 0x0000000418047220 */ /* 0x042fe20000400000 */
[C---:B------:R-:W-:Y:S01]  /*6d40*/  FMUL R5, R24.reuse, R5 ;  /* 0x0000000518057220 */ /* 0x040fe20000400000 */
[----:B------:R-:W-:Y:S03]  /*6d50*/  FMUL R6, R24, R6 ;  /* 0x0000000618067220 */ /* 0x000fe60000400000 */
[----:B------:R-:W-:Y:S01]  /*6d60*/  SYNCS.ARRIVE.TRANS64.RED.A1T0 RZ, [UR4], RZ ;  /* 0x000000ffffff79a7 */ /* 0x000fe20008100404 */
[C---:B------:R-:W-:Y:S01]  /*6d70*/  FFMA R4, R26.reuse, R20, R4 ;  /* 0x000000141a047223 */ /* 0x040fe20000000004 */
[C---:B------:R-:W-:Y:S01]  /*6d80*/  FFMA R5, R26.reuse, R21, R5 ;  /* 0x000000151a057223 */ /* 0x040fe20000000005 */
[----:B------:R-:W-:Y:S01]  /*6d90*/  FFMA R6, R26, R25, R6 ;  /* 0x000000191a067223 */ /* 0x000fe20000000006 */
[C---:B------:R-:W-:Y:S01]  /*6da0*/  FMUL R7, R24.reuse, R7 ;  /* 0x0000000718077220 */ /* 0x040fe20000400000 */
[C---:B------:R-:W-:Y:S01]  /*6db0*/  FMUL R8, R24.reuse, R8 ;  /* 0x0000000818087220 */ /* 0x040fe20000400000 */
[----:B------:R-:W-:Y:S01]  /*6dc0*/  FMUL R9, R24, R9 ;  /* 0x0000000918097220 */ /* 0x000fe20000400000 */
[----:B------:R-:W-:Y:S01]  /*6dd0*/  F2FP.BF16.F32.PACK_AB R4, R5, R4 ;  /* 0x000000040504723e */ /* 0x000fe200000010ff */
[C---:B------:R-:W-:Y:S01]  /*6de0*/  FFMA R7, R26.reuse, R27, R7 ;  /* 0x0000001b1a077223 */ /* 0x040fe20000000007 */
[C---:B------:R-:W-:Y:S01]  /*6df0*/  FFMA R8, R26.reuse, R28, R8 ;  /* 0x0000001c1a087223 */ /* 0x040fe20000000008 */
[----:B------:R-:W-:Y:S01]  /*6e00*/  FFMA R9, R26, R29, R9 ;  /* 0x0000001d1a097223 */ /* 0x000fe20000000009 */
[C---:B------:R-:W-:Y:S01]  /*6e10*/  FMUL R10, R24.reuse, R10 ;  /* 0x0000000a180a7220 */ /* 0x040fe20000400000 */
[C---:B------:R-:W-:Y:S01]  /*6e20*/  FMUL R11, R24.reuse, R11 ;  /* 0x0000000b180b7220 */ /* 0x040fe20000400000 */
[----:B------:R-:W-:Y:S01]  /*6e30*/  F2FP.BF16.F32.PACK_AB R5, R7, R6 ;  /* 0x000000060705723e */ /* 0x000fe200000010ff */
[C---:B------:R-:W-:Y:S01]  /*6e40*/  FMUL R0, R24.reuse, R12 ;  /* 0x0000000c18007220 */ /* 0x040fe20000400000 */
[----:B------:R-:W-:Y:S01]  /*6e50*/  FMUL R2, R24, R13 ;  /* 0x0000000d18027220 */ /* 0x000fe20000400000 */
[----:B------:R-:W-:Y:S01]  /*6e60*/  FFMA R10, R26, R30, R10 ;  /* 0x0000001e1a0a7223 */ /* 0x000fe2000000000a */
[----:B------:R-:W-:Y:S01]  /*6e70*/  FMUL R3, R24, R14 ;  /* 0x0000000e18037220 */ /* 0x000fe20000400000 */
[----:B------:R-:W-:Y:S01]  /*6e80*/  F2FP.BF16.F32.PACK_AB R6, R9, R8 ;  /* 0x000000080906723e */ /* 0x000fe200000010ff */
[----:B------:R-:W-:Y:S01]  /*6e90*/  FFMA R11, R26, R31, R11 ;  /* 0x0000001f1a0b7223 */ /* 0x000fe2000000000b */
[C---:B------:R-:W-:Y:S01]  /*6ea0*/  FMUL R15, R24.reuse, R15 ;  /* 0x0000000f180f7220 */ /* 0x040fe20000400000 */
[----:B------:R-:W-:Y:S01]  /*6eb0*/  FMUL R12, R24, R16 ;  /* 0x00000010180c7220 */ /* 0x000fe20000400000 */
[----:B------:R-:W-:Y:S01]  /*6ec0*/  FFMA R0, R26, R32, R0 ;  /* 0x000000201a007223 */ /* 0x000fe20000000000 */
[----:B------:R-:W-:Y:S01]  /*6ed0*/  MOV R8, UR45 ;  /* 0x0000002d00087c02 */ /* 0x000fe20008000f00 */
[----:B------:R-:W-:Y:S01]  /*6ee0*/  FMUL R13, R24, R17 ;  /* 0x00000011180d7220 */ /* 0x000fe20000400000 */
[----:B------:R-:W-:Y:S01]  /*6ef0*/  FFMA R2, R26, R33, R2 ;  /* 0x000000211a027223 */ /* 0x000fe20000000002 */
[----:B------:R-:W-:Y:S01]  /*6f00*/  FMUL R14, R24, R18 ;  /* 0x00000012180e7220 */ /* 0x000fe20000400000 */
[C---:B------:R-:W-:Y:S01]  /*6f10*/  FFMA R3, R26.reuse, R34, R3 ;  /* 0x000000221a037223 */ /* 0x040fe20000000003 */
[----:B------:R-:W-:Y:S01]  /*6f20*/  FFMA R15, R26, R35, R15 ;  /* 0x000000231a0f7223 */ /* 0x000fe2000000000f */
[----:B------:R-:W-:Y:S01]  /*6f30*/  FMUL R19, R24, R19 ;  /* 0x0000001318137220 */ /* 0x000fe20000400000 */
[----:B------:R-:W-:Y:S01]  /*6f40*/  FFMA R12, R26, R36, R12 ;  /* 0x000000241a0c7223 */ /* 0x000fe2000000000c */
[----:B------:R-:W-:Y:S01]  /*6f50*/  LEA R8, R8, R44, 0xb ;  /* 0x0000002c08087211 */ /* 0x000fe200078e58ff */
        /* <DEDUP_REMOVED lines=21> */
[----:B------:R-:W-:Y:S02]  /*70b0*/  ULEA UR5, UR45, UR44, 0xc ;  /* 0x0000002c2d057291 */ /* 0x000fe4000f8e60ff */
[----:B------:R-:W-:Y:S02]  /*70c0*/  UIADD3 UR9, UPT, UPT, UR49, 0x20, URZ ;  /* 0x0000002031097890 */ /* 0x000fe4000fffe0ff */
[----:B------:R-:W-:Y:S01]  /*70d0*/  UIADD3 UR8, UPT, UPT, UR5, 0x200, URZ ;  /* 0x0000020005087890 */ /* 0x000fe2000fffe0ff */
[----:B------:R-:W-:Y:S01]  /*70e0*/  UMOV UR10, UR50 ;  /* 0x00000032000a7c82 */ /* 0x000fe20008000000 */
[----:B------:R-:W-:Y:S01]  /*70f0*/  UMOV UR11, UR36 ;  /* 0x00000024000b7c82 */ /* 0x000fe20008000000 */
[----:B--2---:R-:W-:Y:S04]  /*7100*/  UIADD3 UR4, UP0, UPT, UR6, 0x680, URZ ;  /* 0x0000068006047890 */ /* 0x004fe8000ff1e0ff */
[----:B------:R-:W-:Y:S09]  /*7110*/  UIADD3.X UR5, UPT, UPT, URZ, UR7, URZ, UP0, !UPT ;  /* 0x00000007ff057290 */ /* 0x000ff200087fe4ff */
[----:B------:R2:W-:Y:S02]  /*7120*/  UTMASTG.3D [UR8], [UR4] ;  /* 0x00000008040073b5 */ /* 0x0005e40008010000 */
[----:B--2---:R0:W-:Y:S02]  /*7130*/  UTMACMDFLUSH ;  /* 0x00000000000079b7 */ /* 0x0041e40000000000 */
.L_x_114:
[----:B------:R-:W-:Y:S05]  /*7140*/  BSYNC.RECONVERGENT B0 ;  /* 0x0000000000007941 */ /* 0x000fea0003800200 */
.L_x_113:
[----:B------:R-:W-:Y:S01]  /*7150*/  UIADD3 UR4, UPT, UPT, UR45, 0x1, URZ ;  /* 0x000000012d047890 */ /* 0x000fe2000fffe0ff */
[----:B------:R-:W-:Y:S03]  /*7160*/  BSSY.RECONVERGENT B0, `(.L_x_115) ;  /* 0x0000008000007945 */ /* 0x000fe60003800200 */
[----:B------:R-:W-:Y:S04]  /*7170*/  UISETP.NE.AND UP0, UPT, UR4, 0x3, UPT ;  /* 0x000000030400788c */ /* 0x000fe8000bf05270 */
[----:B------:R-:W-:Y:S02]  /*7180*/  UISETP.EQ.XOR UP1, UPT, UR47, 0x3, !UP0 ;  /* 0x000000032f00788c */ /* 0x000fe4000c722a70 */
[----:B------:R-:W-:Y:S02]  /*7190*/  USEL UR46, UR4, URZ, UP0 ;  /* 0x000000ff042e7287 */ /* 0x000fe40008000000 */
[----:B------:R-:W-:Y:S04]  /*71a0*/  USEL UR5, URZ, 0x1, !UP1 ;  /* 0x00000001ff057887 */ /* 0x000fe8000c800000 */
[----:B------:R-:W-:Y:S01]  /*71b0*/  ULOP3.LUT UR55, UR55, UR5, URZ, 0x3c, !UPT ;  /* 0x0000000537377292 */ /* 0x000fe2000f8e3cff */
[----:B------:R-:W-:Y:S11]  /*71c0*/  @P0 BRA `(.L_x_116) ;  /* 0x0000000000040947 */ /* 0x000ff60003800000 */
[----:B------:R-:W-:Y:S04]  /*71d0*/  DEPBAR.LE SB0, 0x1 ;  /* 0x000080400000791a */ /* 0x000fe80000000000 */
.L_x_116:
[----:B------:R-:W-:Y:S05]  /*71e0*/  BSYNC.RECONVERGENT B0 ;  /* 0x0000000000007941 */ /* 0x000fea0003800200 */
.L_x_115:
[----:B------:R-:W-:Y:S01]  /*71f0*/  BAR.SYNC.DEFER_BLOCKING 0x1, 0x80 ;  /* 0x0042000000007b1d */ /* 0x000fe20000010000 */
[----:B------:R-:W-:Y:S01]  /*7200*/  UISETP.NE.AND UP0, UPT, UR53, -0x2, UPT ;  /* 0xfffffffe3500788c */ /* 0x000fe2000bf05270 */
[----:B------:R-:W-:Y:S08]  /*7210*/  IADD3 R22, PT, PT, R22, 0x1, RZ ;  /* 0x0000000116167810 */ /* 0x000ff00007ffe0ff */
[----:B------:R-:W-:Y:S05]  /*7220*/  BRA.U !UP0, `(.L_x_117) ;  /* 0x0000000108287547 */ /* 0x000fea000b800000 */
[----:B------:R-:W-:Y:S01]  /*7230*/  ISETP.NE.AND P0, PT, R61, RZ, PT ;  /* 0x000000ff3d00720c */ /* 0x000fe20003f05270 */
[----:B------:R-:W-:Y:S01]  /*7240*/  IMAD.U32 R2, RZ, RZ, UR52 ;  /* 0x00000034ff027e24 */ /* 0x000fe2000f8e00ff */
[----:B------:R-:W-:Y:S01]  /*7250*/  UIADD3 UR4, UPT, UPT, UR52, 0x1, URZ ;  /* 0x0000000134047890 */ /* 0x000fe2000fffe0ff */
[----:B------:R-:W-:Y:S03]  /*7260*/  IMAD.U32 R0, RZ, RZ, UR54 ;  /* 0x00000036ff007e24 */ /* 0x000fe6000f8e00ff */
[----:B------:R-:W-:Y:S04]  /*7270*/  UISETP.NE.AND UP0, UPT, UR4, 0x3, UPT ;  /* 0x000000030400788c */ /* 0x000fe8000bf05270 */
[----:B------:R-:W-:Y:S03]  /*7280*/  USEL UR52, UR4, URZ, UP0 ;  /* 0x000000ff04347287 */ /* 0x000fe60008000000 */
[----:B------:R-:W-:Y:S05]  /*7290*/  @P0 LEA R2, R2, UR44, 0x3 ;  /* 0x0000002c02020c11 */ /* 0x000fea000f8e18ff */
[----:B------:R-:W-:Y:S05]  /*72a0*/  @P0 VIADD R2, R2, 0x68 ;  /* 0x0000006802020836 */ /* 0x000fea0000000000 */
[----:B------:R-:W-:Y:S04]  /*72b0*/  @P0 PRMT R0, R0, 0x654, R2 ;  /* 0x0000065400000816 */ /* 0x000fe80000000002 */
[----:B------:R2:W-:Y:S03]  /*72c0*/  @P0 SYNCS.ARRIVE.TRANS64.RED.A1T0 RZ, [R0+URZ], RZ ;  /* 0x000000ff00ff09a7 */ /* 0x0005e600081004ff */
.L_x_117:
[----:B------:R-:W-:Y:S01]  /*72d0*/  R2UR UR6, R60 ;  /* 0x000000003c0672ca */ /* 0x000fe200000e0000 */
[----:B------:R-:W-:Y:S01]  /*72e0*/  UIADD3 UR53, UPT, UPT, UR53, 0x2, URZ ;  /* 0x0000000235357890 */ /* 0x000fe2000fffe0ff */
[----:B------:R-:W-:Y:S02]  /*72f0*/  R2UR UR5, R47 ;  /* 0x000000002f0572ca */ /* 0x000fe400000e0000 */
[----:B------:R-:W-:Y:S02]  /*7300*/  R2UR UR4, R48 ;  /* 0x00000000300472ca */ /* 0x000fe400000e0000 */
[----:B------:R-:W-:Y:S02]  /*7310*/  R2UR UR36, R58 ;  /* 0x000000003a2472ca */ /* 0x000fe400000e0000 */
[----:B------:R-:W-:Y:S02]  /*7320*/  ISETP.NE.AND P0, PT, R51, 0x2, PT ;  /* 0x000000023300780c */ /* 0x000fe40003f05270 */
[----:B------:R-:W-:Y:S02]  /*7330*/  ISETP.NE.AND P1, PT, R22, 0x4, PT ;  /* 0x000000041600780c */ /* 0x000fe40003f25270 */
[----:B------:R-:W-:Y:S01]  /*7340*/  SEL R2, RZ, 0x1, P0 ;  /* 0x00000001ff027807 */ /* 0x000fe20000000000 */
[----:B------:R-:W-:Y:S01]  /*7350*/  UISETP.NE.AND UP0, UPT, UR6, URZ, UPT ;  /* 0x000000ff0600728c */ /* 0x000fe2000bf05270 */
[----:B--2---:R-:W-:Y:S01]  /*7360*/  SEL R0, RZ, 0x1, P1 ;  /* 0x00000001ff007807 */ /* 0x004fe20000800000 */
[----:B------:R-:W-:Y:S01]  /*7370*/  UIADD3 UR30, UPT, UPT, UR37, UR5, URZ ;  /* 0x00000005251e7290 */ /* 0x000fe2000fffe0ff */
[----:B------:R-:W-:Y:S01]  /*7380*/  LOP3.LUT R52, R52, R2, RZ, 0x3c, !PT ;  /* 0x0000000234347212 */ /* 0x000fe200078e3cff */
[----:B------:R-:W-:Y:S01]  /*7390*/  UIADD3 UR26, UPT, UPT, UR38, UR4, URZ ;  /* 0x00000004261a7290 */ /* 0x000fe2000fffe0ff */
[----:B------:R-:W-:Y:S02]  /*73a0*/  LOP3.LUT R53, R53, R0, RZ, 0x3c, !PT ;  /* 0x0000000035357212 */ /* 0x000fe400078e3cff */
[----:B------:R-:W-:Y:S02]  /*73b0*/  SEL R51, R51, RZ, P0 ;  /* 0x000000ff33337207 */ /* 0x000fe40000000000 */
[----:B------:R-:W-:Y:S01]  /*73c0*/  SEL R22, R22, RZ, P1 ;  /* 0x000000ff16167207 */ /* 0x000fe20000800000 */
[----:B------:R-:W-:Y:S06]  /*73d0*/  BRA.U UP0, `(.L_x_118) ;  /* 0xffffffdd005c7547 */ /* 0x000fec000b83ffff */
[----:B------:R-:W-:-:S13]  /*73e0*/  R2UR UR4, R49 ;  /* 0x00000000310472ca */ /* 0x000fda00000e0000 */
[----:B------:R-:W-:-:S09]  /*73f0*/  UISETP.NE.AND UP0, UPT, UR4, URZ, UPT ;  /* 0x000000ff0400728c */ /* 0x000fd2000bf05270 */
[----:B------:R-:W-:Y:S05]  /*7400*/  BRA.U !UP0, `(.L_x_119) ;  /* 0x0000000108487547 */ /* 0x000fea000b800000 */
[----:B------:R-:W2:Y:S02]  /*7410*/  LDCU.64 UR4, c[0x0][0x890] ;  /* 0x00011200ff0477ac */ /* 0x000ea40008000a00 */
[----:B--2---:R-:W-:-:S04]  /*7420*/  UISETP.NE.U32.AND UP0, UPT, UR4, URZ, UPT ;  /* 0x000000ff0400728c */ /* 0x004fc8000bf05070 */
[----:B------:R-:W-:-:S09]  /*7430*/  UISETP.NE.AND.EX UP0, UPT, UR5, URZ, UPT, UP0 ;  /* 0x000000ff0500728c */ /* 0x000fd2000bf05300 */
[----:B------:R-:W-:Y:S05]  /*7440*/  BRA.U UP0, `(.L_x_120) ;  /* 0x00000001000c7547 */ /* 0x000fea000b800000 */
[----:B------:R-:W-:-:S13]  /*7450*/  FSETP.NEU.AND P0, PT, R26, RZ, PT ;  /* 0x000000ff1a00720b */ /* 0x000fda0003f0d000 */
[----:B------:R-:W-:Y:S05]  /*7460*/  @!P0 EXIT ;  /* 0x000000000000894d */ /* 0x000fea0003800000 */
[----:B------:R-:W-:Y:S05]  /*7470*/  BRA `(.L_x_119) ;  /* 0x00000000002c7947 */ /* 0x000fea0003800000 */
.L_x_120:
[----:B------:R-:W-:Y:S01]  /*7480*/  ISETP.NE.AND P0, PT, R50, RZ, PT ;  /* 0x000000ff3200720c */ /* 0x000fe20003f05270 */
[----:B------:R-:W-:-:S12]  /*7490*/  BSSY.RECONVERGENT B0, `(.L_x_119) ;  /* 0x0000009000007945 */ /* 0x000fd80003800200 */
[----:B------:R-:W-:Y:S05]  /*74a0*/  @P0 BRA `(.L_x_121) ;  /* 0x0000000000140947 */ /* 0x000fea0003800000 */
[----:B------:R-:W2:Y:S02]  /*74b0*/  LDCU.64 UR4, c[0x0][0x888] ;  /* 0x00011100ff0477ac */ /* 0x000ea40008000a00 */
[----:B--2---:R-:W-:-:S04]  /*74c0*/  ISETP.NE.U32.AND P0, PT, RZ, UR4, PT ;  /* 0x00000004ff007c0c */ /* 0x004fc8000bf05070 */
[----:B------:R-:W-:-:S13]  /*74d0*/  ISETP.NE.AND.EX P0, PT, RZ, UR5, PT, P0 ;  /* 0x00000005ff007c0c */ /* 0x000fda000bf05300 */
[----:B------:R-:W-:Y:S05]  /*74e0*/  @!P0 EXIT ;  /* 0x000000000000894d */ /* 0x000fea0003800000 */
[----:B------:R-:W-:Y:S05]  /*74f0*/  BRA `(.L_x_122) ;  /* 0x0000000000087947 */ /* 0x000fea0003800000 */
.L_x_121:
[----:B------:R-:W-:-:S13]  /*7500*/  FSETP.NEU.AND P0, PT, R26, RZ, PT ;  /* 0x000000ff1a00720b */ /* 0x000fda0003f0d000 */
[----:B------:R-:W-:Y:S05]  /*7510*/  @!P0 EXIT ;  /* 0x000000000000894d */ /* 0x000fea0003800000 */
.L_x_122:
[----:B------:R-:W-:Y:S05]  /*7520*/  BSYNC.RECONVERGENT B0 ;  /* 0x0000000000007941 */ /* 0x000fea0003800200 */
.L_x_119:
[----:B------:R-:W-:Y:S01]  /*7530*/  ULEA UR4, UR52, UR44, 0x3 ;  /* 0x0000002c34047291 */ /* 0x000fe2000f8e18ff */
[----:B------:R-:W-:-:S04]  /*7540*/  DEPBAR.LE SB0, 0x0 ;  /* 0x000080000000791a */ /* 0x000fc80000000000 */
[----:B------:R-:W-:-:S04]  /*7550*/  UIADD3 UR4, UPT, UPT, UR4, 0x68, URZ ;  /* 0x0000006804047890 */ /* 0x000fc8000fffe0ff */
[----:B------:R-:W-:-:S09]  /*7560*/  UPRMT UR4, UR54, 0x654, UR4 ;  /* 0x0000065436047896 */ /* 0x000fd20008000004 */
[----:B------:R-:W-:Y:S01]  /*7570*/  SYNCS.ARRIVE.TRANS64.RED.A1T0 RZ, [UR4], RZ ;  /* 0x000000ffffff79a7 */ /* 0x000fe20008100404 */
[----:B------:R-:W-:Y:S05]  /*7580*/  EXIT ;  /* 0x000000000000794d */ /* 0x000fea0003800000 */
.L_x_24:
[----:B---3--:R3:W4:Y:S02]  /*7590*/  SYNCS.PHASECHK.TRANS64.TRYWAIT P0, [R0+URZ+0x100], R2 ;  /* 0x00010002000075a7 */ /* 0x00872400080011ff */
[----:B----4-:R-:W-:Y:S05]  /*75a0*/  @!P0 NANOSLEEP.SYNCS 0x989680 ;  /* 0x009896800000895d */ /* 0x010fea0003900000 */
[----:B------:R-:W4:Y:S02]  /*75b0*/  @!P0 SYNCS.PHASECHK.TRANS64 P0, [R0+URZ+0x100], R2 ;  /* 0x00010002000085a7 */ /* 0x000f2400080010ff */
[----:B----4-:R-:W-:Y:S05]  /*75c0*/  @!P0 BRA `(.L_x_24) ;  /* 0xfffffffc00f08947 */ /* 0x010fea000383ffff */
[----:B------:R-:W-:Y:S05]  /*75d0*/  BRA `(.L_x_123) ;  /* 0xffffffa000ac7947 */ /* 0x000fea000383ffff */
.L_x_27:
[----:B--2---:R-:W-:-:S07]  /*75e0*/  MOV R0, UR33 ;  /* 0x0000002100007c02 */ /* 0x004fce0008000f00 */
.L_x_124:
[----:B--2---:R2:W3:Y:S02]  /*75f0*/  SYNCS.PHASECHK.TRANS64.TRYWAIT P0, [R0+URZ+0x28], R3 ;  /* 0x00002803000075a7 */ /* 0x0044e400080011ff */
[----:B---3--:R-:W-:Y:S05]  /*7600*/  @!P0 NANOSLEEP.SYNCS 0x989680 ;  /* 0x009896800000895d */ /* 0x008fea0003900000 */
[----:B------:R-:W3:Y:S02]  /*7610*/  @!P0 SYNCS.PHASECHK.TRANS64 P0, [R0+URZ+0x28], R3 ;  /* 0x00002803000085a7 */ /* 0x000ee400080010ff */
[----:B---3--:R-:W-:Y:S05]  /*7620*/  @!P0 BRA `(.L_x_124) ;  /* 0xfffffffc00f08947 */ /* 0x008fea000383ffff */
[----:B------:R-:W-:Y:S05]  /*7630*/  BRA `(.L_x_26) ;  /* 0xffffffa000f47947 */ /* 0x000fea000383ffff */
.L_x_34:
[----:B-1----:R-:W-:-:S07]  /*7640*/  MOV R0, UR17 ;  /* 0x0000001100007c02 */ /* 0x002fce0008000f00 */
.L_x_125:
[----:B-1----:R1:W2:Y:S02]  /*7650*/  SYNCS.PHASECHK.TRANS64.TRYWAIT P0, [R0+URZ+0x28], R3 ;  /* 0x00002803000075a7 */ /* 0x0022a400080011ff */
[----:B--2---:R-:W-:Y:S05]  /*7660*/  @!P0 NANOSLEEP.SYNCS 0x989680 ;  /* 0x009896800000895d */ /* 0x004fea0003900000 */
[----:B------:R-:W2:Y:S02]  /*7670*/  @!P0 SYNCS.PHASECHK.TRANS64 P0, [R0+URZ+0x28], R3 ;  /* 0x00002803000085a7 */ /* 0x000ea400080010ff */
[----:B--2---:R-:W-:Y:S05]  /*7680*/  @!P0 BRA `(.L_x_125) ;  /* 0xfffffffc00f08947 */ /* 0x004fea000383ffff */
[----:B------:R-:W-:Y:S05]  /*7690*/  BRA `(.L_x_33) ;  /* 0xffffffa400b47947 */ /* 0x000fea000383ffff */
.L_x_39:
[----:B-1----:R1:W2:Y:S02]  /*76a0*/  SYNCS.PHASECHK.TRANS64.TRYWAIT P0, [R3+URZ+0x90], R0 ;  /* 0x00009000030075a7 */ /* 0x0022a400080011ff */
[----:B--2---:R-:W-:Y:S05]  /*76b0*/  @!P0 NANOSLEEP.SYNCS 0x989680 ;  /* 0x009896800000895d */ /* 0x004fea0003900000 */
[----:B------:R-:W2:Y:S02]  /*76c0*/  @!P0 SYNCS.PHASECHK.TRANS64 P0, [R3+URZ+0x90], R0 ;  /* 0x00009000030085a7 */ /* 0x000ea400080010ff */
[----:B--2---:R-:W-:Y:S05]  /*76d0*/  @!P0 BRA `(.L_x_39) ;  /* 0xfffffffc00f08947 */ /* 0x004fea000383ffff */
[----:B------:R-:W-:Y:S05]  /*76e0*/  BRA `(.L_x_126) ;  /* 0xffffffa8005c7947 */ /* 0x000fea000383ffff */
.L_x_43:
[----:B------:R-:W-:-:S07]  /*76f0*/  MOV R0, UR4 ;  /* 0x0000000400007c02 */ /* 0x000fce0008000f00 */
.L_x_127:
[----:B-1----:R1:W2:Y:S02]  /*7700*/  SYNCS.PHASECHK.TRANS64.TRYWAIT P0, [R0+URZ], R2 ;  /* 0x00000002000075a7 */ /* 0x0022a400080011ff */
[----:B--2---:R-:W-:Y:S05]  /*7710*/  @!P0 NANOSLEEP.SYNCS 0x989680 ;  /* 0x009896800000895d */ /* 0x004fea0003900000 */
[----:B------:R-:W2:Y:S02]  /*7720*/  @!P0 SYNCS.PHASECHK.TRANS64 P0, [R0+URZ], R2 ;  /* 0x00000002000085a7 */ /* 0x000ea400080010ff */
[----:B--2---:R-:W-:Y:S05]  /*7730*/  @!P0 BRA `(.L_x_127) ;  /* 0xfffffffc00f08947 */ /* 0x004fea000383ffff */
[----:B------:R-:W-:Y:S05]  /*7740*/  BRA `(.L_x_128) ;  /* 0xffffffb000087947 */ /* 0x000fea000383ffff */
.L_x_44:
[----:B------:R-:W-:-:S07]  /*7750*/  MOV R0, UR5 ;  /* 0x0000000500007c02 */ /* 0x000fce0008000f00 */
.L_x_129:
[----:B-1----:R1:W2:Y:S02]  /*7760*/  SYNCS.PHASECHK.TRANS64.TRYWAIT P0, [R0+URZ], R3 ;  /* 0x00000003000075a7 */ /* 0x0022a400080011ff */
[----:B--2---:R-:W-:Y:S05]  /*7770*/  @!P0 NANOSLEEP.SYNCS 0x989680 ;  /* 0x009896800000895d */ /* 0x004fea0003900000 */
[----:B------:R-:W2:Y:S02]  /*7780*/  @!P0 SYNCS.PHASECHK.TRANS64 P0, [R0+URZ], R3 ;  /* 0x00000003000085a7 */ /* 0x000ea400080010ff */
[----:B--2---:R-:W-:Y:S05]  /*7790*/  @!P0 BRA `(.L_x_129) ;  /* 0xfffffffc00f08947 */ /* 0x004fea000383ffff */
[----:B------:R-:W-:Y:S05]  /*77a0*/  BRA `(.L_x_130) ;  /* 0xffffffb000147947 */ /* 0x000fea000383ffff */
.L_x_45:
[----:B------:R-:W-:-:S07]  /*77b0*/  MOV R0, UR5 ;  /* 0x0000000500007c02 */ /* 0x000fce0008000f00 */
.L_x_131:
[----:B-1----:R1:W2:Y:S02]  /*77c0*/  SYNCS.PHASECHK.TRANS64.TRYWAIT P0, [R0+URZ], R3 ;  /* 0x00000003000075a7 */ /* 0x0022a400080011ff */
[----:B--2---:R-:W-:Y:S05]  /*77d0*/  @!P0 NANOSLEEP.SYNCS 0x989680 ;  /* 0x009896800000895d */ /* 0x004fea0003900000 */
[----:B------:R-:W2:Y:S02]  /*77e0*/  @!P0 SYNCS.PHASECHK.TRANS64 P0, [R0+URZ], R3 ;  /* 0x00000003000085a7 */ /* 0x000ea400080010ff */
[----:B--2---:R-:W-:Y:S05]  /*77f0*/  @!P0 BRA `(.L_x_131) ;  /* 0xfffffffc00f08947 */ /* 0x004fea000383ffff */
[----:B------:R-:W-:Y:S05]  /*7800*/  BRA `(.L_x_132) ;  /* 0xffffffb000207947 */ /* 0x000fea000383ffff */
.L_x_46:
[----:B------:R-:W-:-:S07]  /*7810*/  MOV R0, UR5 ;  /* 0x0000000500007c02 */ /* 0x000fce0008000f00 */
.L_x_133:
[----:B-1----:R1:W2:Y:S02]  /*7820*/  SYNCS.PHASECHK.TRANS64.TRYWAIT P0, [R0+URZ], R3 ;  /* 0x00000003000075a7 */ /* 0x0022a400080011ff */
[----:B--2---:R-:W-:Y:S05]  /*7830*/  @!P0 NANOSLEEP.SYNCS 0x989680 ;  /* 0x009896800000895d */ /* 0x004fea0003900000 */
[----:B------:R-:W2:Y:S02]  /*7840*/  @!P0 SYNCS.PHASECHK.TRANS64 P0, [R0+URZ], R3 ;  /* 0x00000003000085a7 */ /* 0x000ea400080010ff */
[----:B--2---:R-:W-:Y:S05]  /*7850*/  @!P0 BRA `(.L_x_133) ;  /* 0xfffffffc00f08947 */ /* 0x004fea000383ffff */
[----:B------:R-:W-:Y:S05]  /*7860*/  BRA `(.L_x_134) ;  /* 0xffffffb0002c7947 */ /* 0x000fea000383ffff */
.L_x_49:
[----:B--2---:R2:W3:Y:S02]  /*7870*/  SYNCS.PHASECHK.TRANS64.TRYWAIT P0, [R2+URZ+0xf0], R4 ;  /* 0x0000f004020075a7 */ /* 0x0044e400080011ff */
[----:B---3--:R-:W-:Y:S05]  /*7880*/  @!P0 NANOSLEEP.SYNCS 0x989680 ;  /* 0x009896800000895d */ /* 0x008fea0003900000 */
[----:B------:R-:W3:Y:S02]  /*7890*/  @!P0 SYNCS.PHASECHK.TRANS64 P0, [R2+URZ+0xf0], R4 ;  /* 0x0000f004020085a7 */ /* 0x000ee400080010ff */
[----:B---3--:R-:W-:Y:S05]  /*78a0*/  @!P0 BRA `(.L_x_49) ;  /* 0xfffffffc00f08947 */ /* 0x008fea000383ffff */
[----:B------:R-:W-:Y:S05]  /*78b0*/  BRA `(.L_x_135) ;  /* 0xffffffb000887947 */ /* 0x000fea000383ffff */
.L_x_50:
[----:B------:R-:W-:-:S07]  /*78c0*/  MOV R2, UR4 ;  /* 0x0000000400027c02 */ /* 0x000fce0008000f00 */
.L_x_136:
[----:B--2---:R2:W3:Y:S02]  /*78d0*/  SYNCS.PHASECHK.TRANS64.TRYWAIT P0, [R2+URZ+0xa0], R5 ;  /* 0x0000a005020075a7 */ /* 0x0044e400080011ff */
[----:B---3--:R-:W-:Y:S05]  /*78e0*/  @!P0 NANOSLEEP.SYNCS 0x989680 ;  /* 0x009896800000895d */ /* 0x008fea0003900000 */
[----:B------:R-:W3:Y:S02]  /*78f0*/  @!P0 SYNCS.PHASECHK.TRANS64 P0, [R2+URZ+0xa0], R5 ;  /* 0x0000a005020085a7 */ /* 0x000ee400080010ff */
[----:B---3--:R-:W-:Y:S05]  /*7900*/  @!P0 BRA `(.L_x_136) ;  /* 0xfffffffc00f08947 */ /* 0x008fea000383ffff */
[----:B------:R-:W-:Y:S05]  /*7910*/  BRA `(.L_x_137) ;  /* 0xffffffb000987947 */ /* 0x000fea000383ffff */
.L_x_51:
[----:B--2---:R2:W3:Y:S02]  /*7920*/  SYNCS.PHASECHK.TRANS64.TRYWAIT P1, [R2+URZ+0x90], R4 ;  /* 0x00009004020075a7 */ /* 0x0044e400080211ff */
[----:B---3--:R-:W-:Y:S05]  /*7930*/  @!P1 NANOSLEEP.SYNCS 0x989680 ;  /* 0x009896800000995d */ /* 0x008fea0003900000 */
[----:B------:R-:W3:Y:S02]  /*7940*/  @!P1 SYNCS.PHASECHK.TRANS64 P1, [R2+URZ+0x90], R4 ;  /* 0x00009004020095a7 */ /* 0x000ee400080210ff */
[----:B---3--:R-:W-:Y:S05]  /*7950*/  @!P1 BRA `(.L_x_51) ;  /* 0xfffffffc00f09947 */ /* 0x008fea000383ffff */
[----:B------:R-:W-:Y:S05]  /*7960*/  BRA `(.L_x_138) ;  /* 0xffffffb000c87947 */ /* 0x000fea000383ffff */
.L_x_54:
[----:B------:R-:W-:-:S07]  /*7970*/  MOV R0, UR4 ;  /* 0x0000000400007c02 */ /* 0x000fce0008000f00 */
.L_x_139:
[----:B--2---:R2:W3:Y:S02]  /*7980*/  SYNCS.PHASECHK.TRANS64.TRYWAIT P0, [R0+URZ+0xa0], R2 ;  /* 0x0000a002000075a7 */ /* 0x0044e400080011ff */
[----:B---3--:R-:W-:Y:S05]  /*7990*/  @!P0 NANOSLEEP.SYNCS 0x989680 ;  /* 0x009896800000895d */ /* 0x008fea0003900000 */
[----:B------:R-:W3:Y:S02]  /*79a0*/  @!P0 SYNCS.PHASECHK.TRANS64 P0, [R0+URZ+0xa0], R2 ;  /* 0x0000a002000085a7 */ /* 0x000ee400080010ff */
[----:B---3--:R-:W-:Y:S05]  /*79b0*/  @!P0 BRA `(.L_x_139) ;  /* 0xfffffffc00f08947 */ /* 0x008fea000383ffff */
[----:B------:R-:W-:Y:S05]  /*79c0*/  BRA `(.L_x_53) ;  /* 0xffffffb4001c7947 */ /* 0x000fea000383ffff */
.L_x_61:
[----:B-1----:R1:W2:Y:S02]  /*79d0*/  SYNCS.PHASECHK.TRANS64.TRYWAIT P1, [R0+URZ+0x90], R2 ;  /* 0x00009002000075a7 */ /* 0x0022a400080211ff */
[----:B--2---:R-:W-:Y:S05]  /*79e0*/  @!P1 NANOSLEEP.SYNCS 0x989680 ;  /* 0x009896800000995d */ /* 0x004fea0003900000 */
[----:B------:R-:W2:Y:S02]  /*79f0*/  @!P1 SYNCS.PHASECHK.TRANS64 P1, [R0+URZ+0x90], R2 ;  /* 0x00009002000095a7 */ /* 0x000ea400080210ff */
[----:B--2---:R-:W-:Y:S05]  /*7a00*/  @!P1 BRA `(.L_x_61) ;  /* 0xfffffffc00f09947 */ /* 0x004fea000383ffff */
[----:B------:R-:W-:Y:S05]  /*7a10*/  BRA `(.L_x_140) ;  /* 0xffffffb800807947 */ /* 0x000fea000383ffff */
.L_x_62:
[----:B------:R-:W-:-:S07]  /*7a20*/  MOV R2, UR23 ;  /* 0x0000001700027c02 */ /* 0x000fce0008000f00 */
.L_x_141:
[----:B-1----:R1:W2:Y:S02]  /*7a30*/  SYNCS.PHASECHK.TRANS64.TRYWAIT P0, [R2+URZ+0xd0], R0 ;  /* 0x0000d000020075a7 */ /* 0x0022a400080011ff */
[----:B--2---:R-:W-:Y:S05]  /*7a40*/  @!P0 NANOSLEEP.SYNCS 0x989680 ;  /* 0x009896800000895d */ /* 0x004fea0003900000 */
[----:B------:R-:W2:Y:S02]  /*7a50*/  @!P0 SYNCS.PHASECHK.TRANS64 P0, [R2+URZ+0xd0], R0 ;  /* 0x0000d000020085a7 */ /* 0x000ea400080010ff */
[----:B--2---:R-:W-:Y:S05]  /*7a60*/  @!P0 BRA `(.L_x_141) ;  /* 0xfffffffc00f08947 */ /* 0x004fea000383ffff */
[----:B------:R-:W-:Y:S05]  /*7a70*/  BRA `(.L_x_142) ;  /* 0xffffffb800d07947 */ /* 0x000fea000383ffff */
.L_x_65:
[----:B------:R-:W-:Y:S07]  /*7a80*/  MOV R0, UR5 ;  /* 0x0000000500007c02 */ /* 0x000fee0008000f00 */
.L_x_143:
[----:B-1----:R1:W2:Y:S02]  /*7a90*/  SYNCS.PHASECHK.TRANS64.TRYWAIT P0, [R0+URZ], R2 ;  /* 0x00000002000075a7 */ /* 0x0022a400080011ff */
[----:B--2---:R-:W-:Y:S05]  /*7aa0*/  @!P0 NANOSLEEP.SYNCS 0x989680 ;  /* 0x009896800000895d */ /* 0x004fea0003900000 */
[----:B------:R-:W2:Y:S02]  /*7ab0*/  @!P0 SYNCS.PHASECHK.TRANS64 P0, [R0+URZ], R2 ;  /* 0x00000002000085a7 */ /* 0x000ea400080010ff */
[----:B--2---:R-:W-:Y:S05]  /*7ac0*/  @!P0 BRA `(.L_x_143) ;  /* 0xfffffffc00f08947 */ /* 0x004fea000383ffff */
[----:B------:R-:W-:Y:S05]  /*7ad0*/  BRA `(.L_x_64) ;  /* 0xffffffb800ec7947 */ /* 0x000fea000383ffff */
.L_x_68:
[----:B------:R-:W-:-:S07]  /*7ae0*/  MOV R0, UR4 ;  /* 0x0000000400007c02 */ /* 0x000fce0008000f00 */
.L_x_144:
[----:B--2---:R2:W4:Y:S02]  /*7af0*/  SYNCS.PHASECHK.TRANS64.TRYWAIT P0, [R0+URZ], R2 ;  /* 0x00000002000075a7 */ /* 0x00452400080011ff */
[----:B----4-:R-:W-:Y:S05]  /*7b00*/  @!P0 NANOSLEEP.SYNCS 0x989680 ;  /* 0x009896800000895d */ /* 0x010fea0003900000 */
[----:B------:R-:W4:Y:S02]  /*7b10*/  @!P0 SYNCS.PHASECHK.TRANS64 P0, [R0+URZ], R2 ;  /* 0x00000002000085a7 */ /* 0x000f2400080010ff */
[----:B----4-:R-:W-:Y:S05]  /*7b20*/  @!P0 BRA `(.L_x_144) ;  /* 0xfffffffc00f08947 */ /* 0x010fea000383ffff */
[----:B------:R-:W-:Y:S05]  /*7b30*/  BRA `(.L_x_145) ;  /* 0xffffffbc00a07947 */ /* 0x000fea000383ffff */
.L_x_69:
[----:B------:R-:W-:-:S07]  /*7b40*/  MOV R0, UR5 ;  /* 0x0000000500007c02 */ /* 0x000fce0008000f00 */
.L_x_146:
[----:B-1----:R1:W2:Y:S02]  /*7b50*/  SYNCS.PHASECHK.TRANS64.TRYWAIT P0, [R0+URZ], R3 ;  /* 0x00000003000075a7 */ /* 0x0022a400080011ff */
[----:B--2---:R-:W-:Y:S05]  /*7b60*/  @!P0 NANOSLEEP.SYNCS 0x989680 ;  /* 0x009896800000895d */ /* 0x004fea0003900000 */
[----:B------:R-:W2:Y:S02]  /*7b70*/  @!P0 SYNCS.PHASECHK.TRANS64 P0, [R0+URZ], R3 ;  /* 0x00000003000085a7 */ /* 0x000ea400080010ff */
[----:B--2---:R-:W-:Y:S05]  /*7b80*/  @!P0 BRA `(.L_x_146) ;  /* 0xfffffffc00f08947 */ /* 0x004fea000383ffff */
[----:B------:R-:W-:Y:S05]  /*7b90*/  BRA `(.L_x_147) ;  /* 0xffffffbc00ac7947 */ /* 0x000fea000383ffff */
.L_x_70:
[----:B------:R-:W-:-:S07]  /*7ba0*/  MOV R0, UR5 ;  /* 0x0000000500007c02 */ /* 0x000fce0008000f00 */
.L_x_148:
[----:B-1----:R1:W2:Y:S02]  /*7bb0*/  SYNCS.PHASECHK.TRANS64.TRYWAIT P0, [R0+URZ], R3 ;  /* 0x00000003000075a7 */ /* 0x0022a400080011ff */
[----:B--2---:R-:W-:Y:S05]  /*7bc0*/  @!P0 NANOSLEEP.SYNCS 0x989680 ;  /* 0x009896800000895d */ /* 0x004fea0003900000 */
[----:B------:R-:W2:Y:S02]  /*7bd0*/  @!P0 SYNCS.PHASECHK.TRANS64 P0, [R0+URZ], R3 ;  /* 0x00000003000085a7 */ /* 0x000ea400080010ff */
[----:B--2---:R-:W-:Y:S05]  /*7be0*/  @!P0 BRA `(.L_x_148) ;  /* 0xfffffffc00f08947 */ /* 0x004fea000383ffff */
[----:B------:R-:W-:Y:S05]  /*7bf0*/  BRA `(.L_x_149) ;  /* 0xffffffbc00b87947 */ /* 0x000fea000383ffff */
.L_x_71:
[----:B-1----:R-:W-:-:S07]  /*7c00*/  MOV R0, UR4 ;  /* 0x0000000400007c02 */ /* 0x002fce0008000f00 */
.L_x_150:
[----:B-1----:R1:W2:Y:S02]  /*7c10*/  SYNCS.PHASECHK.TRANS64.TRYWAIT P0, [R0+URZ], R2 ;  /* 0x00000002000075a7 */ /* 0x0022a400080011ff */
[----:B--2---:R-:W-:Y:S05]  /*7c20*/  @!P0 NANOSLEEP.SYNCS 0x989680 ;  /* 0x009896800000895d */ /* 0x004fea0003900000 */
[----:B------:R-:W2:Y:S02]  /*7c30*/  @!P0 SYNCS.PHASECHK.TRANS64 P0, [R0+URZ], R2 ;  /* 0x00000002000085a7 */ /* 0x000ea400080010ff */
[----:B--2---:R-:W-:Y:S05]  /*7c40*/  @!P0 BRA `(.L_x_150) ;  /* 0xfffffffc00f08947 */ /* 0x004fea000383ffff */
[----:B------:R-:W-:Y:S05]  /*7c50*/  BRA `(.L_x_151) ;  /* 0xffffffbc00c47947 */ /* 0x000fea000383ffff */
.L_x_76:
[----:B--2---:R2:W3:Y:S02]  /*7c60*/  SYNCS.PHASECHK.TRANS64.TRYWAIT P0, [R8+URZ+0x90], R0 ;  /* 0x00009000080075a7 */ /* 0x0044e400080011ff */
[----:B---3--:R-:W-:Y:S05]  /*7c70*/  @!P0 NANOSLEEP.SYNCS 0x989680 ;  /* 0x009896800000895d */ /* 0x008fea0003900000 */
[----:B------:R-:W3:Y:S02]  /*7c80*/  @!P0 SYNCS.PHASECHK.TRANS64 P0, [R8+URZ+0x90], R0 ;  /* 0x00009000080085a7 */ /* 0x000ee400080010ff */
[----:B---3--:R-:W-:Y:S05]  /*7c90*/  @!P0 BRA `(.L_x_76) ;  /* 0xfffffffc00f08947 */ /* 0x008fea000383ffff */
[----:B------:R-:W-:Y:S05]  /*7ca0*/  BRA `(.L_x_152) ;  /* 0xffffffc000e87947 */ /* 0x000fea000383ffff */
.L_x_79:
[----:B--2---:R-:W-:Y:S07]  /*7cb0*/  MOV R0, UR24 ;  /* 0x0000001800007c02 */ /* 0x004fee0008000f00 */
.L_x_153:
[----:B--2---:R2:W3:Y:S02]  /*7cc0*/  SYNCS.PHASECHK.TRANS64.TRYWAIT P1, [R0+URZ+0x88], R2 ;  /* 0x00008802000075a7 */ /* 0x0044e400080211ff */
[----:B---3--:R-:W-:Y:S05]  /*7cd0*/  @!P1 NANOSLEEP.SYNCS 0x989680 ;  /* 0x009896800000995d */ /* 0x008fea0003900000 */
[----:B------:R-:W3:Y:S02]  /*7ce0*/  @!P1 SYNCS.PHASECHK.TRANS64 P1, [R0+URZ+0x88], R2 ;  /* 0x00008802000095a7 */ /* 0x000ee400080210ff */
[----:B---3--:R-:W-:Y:S05]  /*7cf0*/  @!P1 BRA `(.L_x_153) ;  /* 0xfffffffc00f09947 */ /* 0x008fea000383ffff */
[----:B------:R-:W-:Y:S05]  /*7d00*/  BRA `(.L_x_78) ;  /* 0xffffffc800607947 */ /* 0x000fea000383ffff */
.L_x_82:
[----:B------:R-:W-:Y:S07]  /*7d10*/  MOV R0, UR4 ;  /* 0x0000000400007c02 */ /* 0x000fee0008000f00 */
.L_x_154:
[----:B--2---:R2:W3:Y:S02]  /*7d20*/  SYNCS.PHASECHK.TRANS64.TRYWAIT P0, [R0+URZ+0x68], R2 ;  /* 0x00006802000075a7 */ /* 0x0044e400080011ff */
[----:B---3--:R-:W-:Y:S05]  /*7d30*/  @!P0 NANOSLEEP.SYNCS 0x989680 ;  /* 0x009896800000895d */ /* 0x008fea0003900000 */
[----:B------:R-:W3:Y:S02]  /*7d40*/  @!P0 SYNCS.PHASECHK.TRANS64 P0, [R0+URZ+0x68], R2 ;  /* 0x00006802000085a7 */ /* 0x000ee400080010ff */
[----:B---3--:R-:W-:Y:S05]  /*7d50*/  @!P0 BRA `(.L_x_154) ;  /* 0xfffffffc00f08947 */ /* 0x008fea000383ffff */
[----:B------:R-:W-:Y:S05]  /*7d60*/  BRA `(.L_x_155) ;  /* 0xffffffc800bc7947 */ /* 0x000fea000383ffff */
.L_x_83:
[----:B------:R-:W-:Y:S07]  /*7d70*/  MOV R2, UR5 ;  /* 0x0000000500027c02 */ /* 0x000fee0008000f00 */
.L_x_156:
[----:B--2---:R2:W3:Y:S02]  /*7d80*/  SYNCS.PHASECHK.TRANS64.TRYWAIT P0, [R2+URZ+0x68], R0 ;  /* 0x00006800020075a7 */ /* 0x0044e400080011ff */
[----:B---3--:R-:W-:Y:S05]  /*7d90*/  @!P0 NANOSLEEP.SYNCS 0x989680 ;  /* 0x009896800000895d */ /* 0x008fea0003900000 */
[----:B------:R-:W3:Y:S02]  /*7da0*/  @!P0 SYNCS.PHASECHK.TRANS64 P0, [R2+URZ+0x68], R0 ;  /* 0x00006800020085a7 */ /* 0x000ee400080010ff */
[----:B---3--:R-:W-:Y:S05]  /*7db0*/  @!P0 BRA `(.L_x_156) ;  /* 0xfffffffc00f08947 */ /* 0x008fea000383ffff */
[----:B------:R-:W-:Y:S05]  /*7dc0*/  BRA `(.L_x_157) ;  /* 0xffffffcc00247947 */ /* 0x000fea000383ffff */
.L_x_85:
[----:B------:R-:W-:-:S07]  /*7dd0*/  MOV R0, UR4 ;  /* 0x0000000400007c02 */ /* 0x000fce0008000f00 */
.L_x_158:
[----:B---3--:R3:W4:Y:S02]  /*7de0*/  SYNCS.PHASECHK.TRANS64.TRYWAIT P0, [R0+URZ], R2 ;  /* 0x00000002000075a7 */ /* 0x00872400080011ff */
[----:B----4-:R-:W-:Y:S05]  /*7df0*/  @!P0 NANOSLEEP.SYNCS 0x989680 ;  /* 0x009896800000895d */ /* 0x010fea0003900000 */
[----:B------:R-:W4:Y:S02]  /*7e00*/  @!P0 SYNCS.PHASECHK.TRANS64 P0, [R0+URZ], R2 ;  /* 0x00000002000085a7 */ /* 0x000f2400080010ff */
[----:B----4-:R-:W-:Y:S05]  /*7e10*/  @!P0 BRA `(.L_x_158) ;  /* 0xfffffffc00f08947 */ /* 0x010fea000383ffff */
[----:B------:R-:W-:Y:S05]  /*7e20*/  BRA `(.L_x_159) ;  /* 0xffffffcc00b87947 */ /* 0x000fea000383ffff */
.L_x_86:
[----:B------:R-:W-:-:S07]  /*7e30*/  MOV R0, UR5 ;  /* 0x0000000500007c02 */ /* 0x000fce0008000f00 */
.L_x_160:
[----:B--2---:R2:W3:Y:S02]  /*7e40*/  SYNCS.PHASECHK.TRANS64.TRYWAIT P0, [R0+URZ], R2 ;  /* 0x00000002000075a7 */ /* 0x0044e400080011ff */
[----:B---3--:R-:W-:Y:S05]  /*7e50*/  @!P0 NANOSLEEP.SYNCS 0x989680 ;  /* 0x009896800000895d */ /* 0x008fea0003900000 */
[----:B------:R-:W3:Y:S02]  /*7e60*/  @!P0 SYNCS.PHASECHK.TRANS64 P0, [R0+URZ], R2 ;  /* 0x00000002000085a7 */ /* 0x000ee400080010ff */
[----:B---3--:R-:W-:Y:S05]  /*7e70*/  @!P0 BRA `(.L_x_160) ;  /* 0xfffffffc00f08947 */ /* 0x008fea000383ffff */
[----:B------:R-:W-:Y:S05]  /*7e80*/  BRA `(.L_x_161) ;  /* 0xffffffcc00c47947 */ /* 0x000fea000383ffff */
.L_x_88:
[----:B-1----:R1:W2:Y:S02]  /*7e90*/  SYNCS.PHASECHK.TRANS64.TRYWAIT P0, [R0+URZ+0x90], R2 ;  /* 0x00009002000075a7 */ /* 0x0022a400080011ff */
[----:B--2---:R-:W-:Y:S05]  /*7ea0*/  @!P0 NANOSLEEP.SYNCS 0x989680 ;  /* 0x009896800000895d */ /* 0x004fea0003900000 */
[----:B------:R-:W2:Y:S02]  /*7eb0*/  @!P0 SYNCS.PHASECHK.TRANS64 P0, [R0+URZ+0x90], R2 ;  /* 0x00009002000085a7 */ /* 0x000ea400080010ff */
[----:B--2---:R-:W-:Y:S05]  /*7ec0*/  @!P0 BRA `(.L_x_88) ;  /* 0xfffffffc00f08947 */ /* 0x004fea000383ffff */
[----:B------:R-:W-:Y:S05]  /*7ed0*/  BRA `(.L_x_162) ;  /* 0xffffffd000b07947 */ /* 0x000fea000383ffff */
.L_x_98:
[----:B-1----:R1:W3:Y:S02]  /*7ee0*/  SYNCS.PHASECHK.TRANS64.TRYWAIT P1, [R2+URZ+0x50], R4 ;  /* 0x00005004020075a7 */ /* 0x0022e400080211ff */
[----:B---3--:R-:W-:Y:S05]  /*7ef0*/  @!P1 NANOSLEEP.SYNCS 0x989680 ;  /* 0x009896800000995d */ /* 0x008fea0003900000 */
[----:B------:R-:W3:Y:S02]  /*7f00*/  @!P1 SYNCS.PHASECHK.TRANS64 P1, [R2+URZ+0x50], R4 ;  /* 0x00005004020095a7 */ /* 0x000ee400080210ff */
[----:B---3--:R-:W-:Y:S05]  /*7f10*/  @!P1 BRA `(.L_x_98) ;  /* 0xfffffffc00f09947 */ /* 0x008fea000383ffff */
[----:B------:R-:W-:Y:S05]  /*7f20*/  BRA `(.L_x_97) ;  /* 0xffffffe000207947 */ /* 0x000fea000383ffff */
.L_x_100:
[----:B-1----:R1:W2:Y:S02]  /*7f30*/  SYNCS.PHASECHK.TRANS64.TRYWAIT P0, [R27+URZ+0xb0], R3 ;  /* 0x0000b0031b0075a7 */ /* 0x0022a400080011ff */
[----:B--2---:R-:W-:Y:S05]  /*7f40*/  @!P0 NANOSLEEP.SYNCS 0x989680 ;  /* 0x009896800000895d */ /* 0x004fea0003900000 */
[----:B------:R-:W2:Y:S02]  /*7f50*/  @!P0 SYNCS.PHASECHK.TRANS64 P0, [R27+URZ+0xb0], R3 ;  /* 0x0000b0031b0085a7 */ /* 0x000ea400080010ff */
[----:B--2---:R-:W-:Y:S05]  /*7f60*/  @!P0 BRA `(.L_x_100) ;  /* 0xfffffffc00f08947 */ /* 0x004fea000383ffff */
[----:B------:R-:W-:Y:S05]  /*7f70*/  BRA `(.L_x_99) ;  /* 0xffffffe000707947 */ /* 0x000fea000383ffff */
.L_x_111:
[----:B-1----:R1:W2:Y:S02]  /*7f80*/  SYNCS.PHASECHK.TRANS64.TRYWAIT P0, [R2+URZ+0x50], R63 ;  /* 0x0000503f020075a7 */ /* 0x0022a400080011ff */
[----:B--2---:R-:W-:Y:S05]  /*7f90*/  @!P0 NANOSLEEP.SYNCS 0x989680 ;  /* 0x009896800000895d */ /* 0x004fea0003900000 */
[----:B------:R-:W2:Y:S02]  /*7fa0*/  @!P0 SYNCS.PHASECHK.TRANS64 P0, [R2+URZ+0x50], R63 ;  /* 0x0000503f020085a7 */ /* 0x000ea400080010ff */
[----:B--2---:R-:W-:Y:S05]  /*7fb0*/  @!P0 BRA `(.L_x_111) ;  /* 0xfffffffc00f08947 */ /* 0x004fea000383ffff */
[----:B------:R-:W-:Y:S05]  /*7fc0*/  BRA `(.L_x_110) ;  /* 0xffffffe800847947 */ /* 0x000fea000383ffff */
        .weak           $__internal_0_$__cuda_sm10x_tcgen05_guardrail_trap_col_being_dealloced_not_returned_by_alloc
        .type           $__internal_0_$__cuda_sm10x_tcgen05_guardrail_trap_col_being_dealloced_not_returned_by_alloc,@function
        .size           $__internal_0_$__cuda_sm10x_tcgen05_guardrail_trap_col_being_dealloced_not_returned_by_alloc,($__internal_1_$__cuda_sm10x_tcgen05_guardrail_trap_phase_invalid_during_alloc - $__internal_0_$__cuda_sm10x_tcgen05_guardrail_trap_col_being_dealloced_not_returned_by_alloc)
$__internal_0_$__cuda_sm10x_tcgen05_guardrail_trap_col_being_dealloced_not_returned_by_alloc:
[----:B------:R-:W-:Y:S05]  /*7fd0*/  BPT.TRAP 0x1 ;  /* 0x000000040000795c */ /* 0x000fea0000300000 */
[----:B------:R-:W-:-:S04]  /*7fe0*/  HFMA2 R3, -RZ, RZ, 0, 0 ;  /* 0x00000000ff037431 */ /* 0x000fc800000001ff */
[----:B------:R-:W-:Y:S05]  /*7ff0*/  RET.REL.NODEC R2 `(_ZN7cutlass13device_kernelINS_4gemm6kernel13GemmUniversalIN4cute5tupleIJiiiiEEENS1_10collective13CollectiveMmaINS1_35MainloopSm100TmaUmmaWarpSpecializedILi5ELi2ELi4ENS5_IJNS4_1CILi2EEENSA_ILi1EEESC_EEEEENS5_IJNSA_ILi64EEESF_NSA_ILi32EEEEEENS_10bfloat16_tENS5_IJlSC_lEEESI_SJ_NS4_8TiledMMAINS4_8MMA_AtomIJNS4_20SM100_MMA_F16BF16_SSISI_SI_fLi64ELi64ELNS4_4UMMA5MajorE0ELSO_0ELNSN_7ScaleInE0ELSP_0EEEEEENS4_6LayoutINS5_IJSC_SC_SC_EEENS5_IJNSA_ILi0EEESU_SU_EEEEENS5_IJNS4_10UnderscoreESX_SX_EEEEENS4_13SM90_TMA_LOADENS4_14ComposedLayoutINS4_7SwizzleILi2ELi4ELi3EEENS4_18smem_ptr_flag_bitsILi16EEENSS_INS5_IJNSA_ILi8EEESG_EEENS5_IJSG_SC_EEEEEEEvNS4_8identityENS4_23SM90_TMA_LOAD_MULTICASTES1A_vS1B_EENS_8epilogue10collective18CollectiveEpilogueINS1E_23Sm100TmaWarpSpecializedILi3ELi2ELi16ELb1ELb0EEEJSH_NS5_IJNSS_ISF_SC_EENSS_ISG_SC_EEEEESI_SJ_SI_SJ_NS1E_6fusion15FusionCallbacksIS1I_NS1M_17LinearCombinationISI_fSI_fLNS_15FloatRoundStyleE2EEESH_S1L_JEEENS4_5SM1004TMEM4LOAD26SM100_TMEM_LOAD_16dp256b4xES10_S1A_NS4_17SM75_U32x4_LDSM_NENS4_14SM90_TMA_STOREES1A_NS4_17SM90_U32x4_STSM_NENS4_39AutoVectorizingCopyWithAssumedAlignmentILi128EEEEEEvvEEEEvNT_6ParamsE) ;  /* 0xffffff8002007950 */ /* 0x000fea0003c3ffff */
        .weak           $__internal_1_$__cuda_sm10x_tcgen05_guardrail_trap_phase_invalid_during_alloc
        .type           $__internal_1_$__cuda_sm10x_tcgen05_guardrail_trap_phase_invalid_during_alloc,@function
        .size           $__internal_1_$__cuda_sm10x_tcgen05_guardrail_trap_phase_invalid_during_alloc,($__internal_2_$__cuda_sm10x_tcgen05_guardrail_trap_unallocated_columns_being_dealloced - $__internal_1_$__cuda_sm10x_tcgen05_guardrail_trap_phase_invalid_during_alloc)
$__internal_1_$__cuda_sm10x_tcgen05_guardrail_trap_phase_invalid_during_alloc:
[----:B------:R-:W-:Y:S05]  /*8000*/  BPT.TRAP 0x1 ;  /* 0x000000040000795c */ /* 0x000fea0000300000 */
[----:B------:R-:W-:-:S04]  /*8010*/  MOV R5, 0x0 ;  /* 0x0000000000057802 */ /* 0x000fc80000000f00 */
[----:B------:R-:W-:Y:S05]  /*8020*/  RET.REL.NODEC R4 `(_ZN7cutlass13device_kernelINS_4gemm6kernel13GemmUniversalIN4cute5tupleIJiiiiEEENS1_10collective13CollectiveMmaINS1_35MainloopSm100TmaUmmaWarpSpecializedILi5ELi2ELi4ENS5_IJNS4_1CILi2EEENSA_ILi1EEESC_EEEEENS5_IJNSA_ILi64EEESF_NSA_ILi32EEEEEENS_10bfloat16_tENS5_IJlSC_lEEESI_SJ_NS4_8TiledMMAINS4_8MMA_AtomIJNS4_20SM100_MMA_F16BF16_SSISI_SI_fLi64ELi64ELNS4_4UMMA5MajorE0ELSO_0ELNSN_7ScaleInE0ELSP_0EEEEEENS4_6LayoutINS5_IJSC_SC_SC_EEENS5_IJNSA_ILi0EEESU_SU_EEEEENS5_IJNS4_10UnderscoreESX_SX_EEEEENS4_13SM90_TMA_LOADENS4_14ComposedLayoutINS4_7SwizzleILi2ELi4ELi3EEENS4_18smem_ptr_flag_bitsILi16EEENSS_INS5_IJNSA_ILi8EEESG_EEENS5_IJSG_SC_EEEEEEEvNS4_8identityENS4_23SM90_TMA_LOAD_MULTICASTES1A_vS1B_EENS_8epilogue10collective18CollectiveEpilogueINS1E_23Sm100TmaWarpSpecializedILi3ELi2ELi16ELb1ELb0EEEJSH_NS5_IJNSS_ISF_SC_EENSS_ISG_SC_EEEEESI_SJ_SI_SJ_NS1E_6fusion15FusionCallbacksIS1I_NS1M_17LinearCombinationISI_fSI_fLNS_15FloatRoundStyleE2EEESH_S1L_JEEENS4_5SM1004TMEM4LOAD26SM100_TMEM_LOAD_16dp256b4xES10_S1A_NS4_17SM75_U32x4_LDSM_NENS4_14SM90_TMA_STOREES1A_NS4_17SM90_U32x4_STSM_NENS4_39AutoVectorizingCopyWithAssumedAlignmentILi128EEEEEEvvEEEEvNT_6ParamsE) ;  /* 0xffffff7c04f47950 */ /* 0x000fea0003c3ffff */
        .weak           $__internal_2_$__cuda_sm10x_tcgen05_guardrail_trap_unallocated_columns_being_dealloced
        .type           $__internal_2_$__cuda_sm10x_tcgen05_guardrail_trap_unallocated_columns_being_dealloced,@function
        .size           $__internal_2_$__cuda_sm10x_tcgen05_guardrail_trap_unallocated_columns_being_dealloced,(.L_x_164 - $__internal_2_$__cuda_sm10x_tcgen05_guardrail_trap_unallocated_columns_being_dealloced)
$__internal_2_$__cuda_sm10x_tcgen05_guardrail_trap_unallocated_columns_being_dealloced:
[----:B------:R-:W-:Y:S05]  /*8030*/  BPT.TRAP 0x1 ;  /* 0x000000040000795c */ /* 0x000fea0000300000 */
[----:B------:R-:W-:-:S04]  /*8040*/  HFMA2 R3, -RZ, RZ, 0, 0 ;  /* 0x00000000ff037431 */ /* 0x000fc800000001ff */
[----:B------:R-:W-:Y:S05]  /*8050*/  RET.REL.NODEC R2 `(_ZN7cutlass13device_kernelINS_4gemm6kernel13GemmUniversalIN4cute5tupleIJiiiiEEENS1_10collective13CollectiveMmaINS1_35MainloopSm100TmaUmmaWarpSpecializedILi5ELi2ELi4ENS5_IJNS4_1CILi2EEENSA_ILi1EEESC_EEEEENS5_IJNSA_ILi64EEESF_NSA_ILi32EEEEEENS_10bfloat16_tENS5_IJlSC_lEEESI_SJ_NS4_8TiledMMAINS4_8MMA_AtomIJNS4_20SM100_MMA_F16BF16_SSISI_SI_fLi64ELi64ELNS4_4UMMA5MajorE0ELSO_0ELNSN_7ScaleInE0ELSP_0EEEEEENS4_6LayoutINS5_IJSC_SC_SC_EEENS5_IJNSA_ILi0EEESU_SU_EEEEENS5_IJNS4_10UnderscoreESX_SX_EEEEENS4_13SM90_TMA_LOADENS4_14ComposedLayoutINS4_7SwizzleILi2ELi4ELi3EEENS4_18smem_ptr_flag_bitsILi16EEENSS_INS5_IJNSA_ILi8EEESG_EEENS5_IJSG_SC_EEEEEEEvNS4_8identityENS4_23SM90_TMA_LOAD_MULTICASTES1A_vS1B_EENS_8epilogue10collective18CollectiveEpilogueINS1E_23Sm100TmaWarpSpecializedILi3ELi2ELi16ELb1ELb0EEEJSH_NS5_IJNSS_ISF_SC_EENSS_ISG_SC_EEEEESI_SJ_SI_SJ_NS1E_6fusion15FusionCallbacksIS1I_NS1M_17LinearCombinationISI_fSI_fLNS_15FloatRoundStyleE2EEESH_S1L_JEEENS4_5SM1004TMEM4LOAD26SM100_TMEM_LOAD_16dp256b4xES10_S1A_NS4_17SM75_U32x4_LDSM_NENS4_14SM90_TMA_STOREES1A_NS4_17SM90_U32x4_STSM_NENS4_39AutoVectorizingCopyWithAssumedAlignmentILi128EEEEEEvvEEEEvNT_6ParamsE) ;  /* 0xffffff7c02e87950 */ /* 0x000fea0003c3ffff */
.L_x_163:
[----:B------:R-:W-:-:S00]  /*8060*/  BRA `(.L_x_163) ;  /* 0xfffffffc00fc7947 */ /* 0x000fc0000383ffff */
[----:B------:R-:W-:-:S00]  /*8070*/  NOP ;  /* 0x0000000000007918 */ /* 0x000fc00000000000 */
        /* <DEDUP_REMOVED lines=8> */
.L_x_164:


//--------------------- .nv.global.init           --------------------------
	.section	.nv.global.init,"aw",@progbits
.nv.global.init:
	.type		$str$27,@object
	.size		$str$27,($str$28 - $str$27)
$str$27:
        /*0000*/ 	.byte	0x28, 0x61, 0x64, 0x64, 0x72, 0x65, 0x73, 0x73, 0x20, 0x26, 0x20, 0x6d, 0x61, 0x73, 0x6b, 0x29
        /*0010*/ 	.byte	0x20, 0x3d, 0x3d, 0x20, 0x30, 0x00
	.type		$str$28,@object
	.size		$str$28,($str$26 - $str$28)
$str$28:
        /*0016*/ 	.byte	0x2f, 0x74, 0x6d, 0x70, 0x2f, 0x63, 0x75, 0x74, 0x6c, 0x61, 0x73, 0x73, 0x5f, 0x73, 0x77, 0x65
        /*0026*/ 	.byte	0x65, 0x70, 0x5f, 0x73, 0x72, 0x63, 0x2f, 0x69, 0x6e, 0x63, 0x6c, 0x75, 0x64, 0x65, 0x2f, 0x63
        /*0036*/ 	.byte	0x75, 0x74, 0x65, 0x2f, 0x70, 0x6f, 0x69, 0x6e, 0x74, 0x65, 0x72, 0x5f, 0x66, 0x6c, 0x61, 0x67
        /*0046*/ 	.byte	0x67, 0x65, 0x64, 0x2e, 0x68, 0x70, 0x70, 0x00
	.type		$str$26,@object
	.size		$str$26,($str$25 - $str$26)
$str$26:
        /*004e*/ 	.byte	0x2f, 0x74, 0x6d, 0x70, 0x2f, 0x63, 0x75, 0x74, 0x6c, 0x61, 0x73, 0x73, 0x5f, 0x73, 0x77, 0x65
        /*005e*/ 	.byte	0x65, 0x70, 0x5f, 0x73, 0x72, 0x63, 0x2f, 0x69, 0x6e, 0x63, 0x6c, 0x75, 0x64, 0x65, 0x2f, 0x63
        /*006e*/ 	.byte	0x75, 0x74, 0x65, 0x2f, 0x61, 0x74, 0x6f, 0x6d, 0x2f, 0x63, 0x6f, 0x70, 0x79, 0x5f, 0x74, 0x72
        /*007e*/ 	.byte	0x61, 0x69, 0x74, 0x73, 0x5f, 0x73, 0x6d, 0x31, 0x30, 0x30, 0x2e, 0x68, 0x70, 0x70, 0x00
	.type		$str$25,@object
	.size		$str$25,(__unnamed_1 - $str$25)
$str$25:
        /*008d*/ 	.byte	0x28, 0x28, 0x75, 0x69, 0x6e, 0x74, 0x33, 0x32, 0x5f, 0x74, 0x28, 0x74, 0x68, 0x72, 0x65, 0x61
        /*009d*/ 	.byte	0x64, 0x49, 0x64, 0x78, 0x2e, 0x78, 0x29, 0x20, 0x2f, 0x20, 0x33, 0x32, 0x29, 0x20, 0x25, 0x20
        /*00ad*/ 	.byte	0x34, 0x29, 0x20, 0x3d, 0x3d, 0x20, 0x28, 0x28, 0x28, 0x74, 0x6d, 0x65, 0x6d, 0x5f, 0x61, 0x64
        /*00bd*/ 	.byte	0x64, 0x72, 0x20, 0x3e, 0x3e, 0x20, 0x31, 0x36, 0x29, 0x20, 0x2f, 0x20, 0x33, 0x32, 0x29, 0x20
        /*00cd*/ 	.byte	0x25, 0x20, 0x34, 0x29, 0x00
	.type		__unnamed_1,@object
	.size		__unnamed_1,(__unnamed_2 - __unnamed_1)
__unnamed_1:
        /*00d2*/ 	.byte	0x61, 0x75, 0x74, 0x6f, 0x20, 0x63, 0x75, 0x74, 0x65, 0x3a, 0x3a, 0x61, 0x73, 0x5f, 0x70, 0x6f
        /* <DEDUP_REMOVED lines=24> */
        /*0262*/ 	.byte	0x30, 0x34, 0x38, 0x3e, 0x3e, 0x3e, 0x3e, 0x5d, 0x00
	.type		__unnamed_2,@object
	.size		__unnamed_2,(.L_2 - __unnamed_2)
__unnamed_2:
        /* <DEDUP_REMOVED lines=45> */
        /*053b*/ 	.byte	0x3e, 0x3e, 0x3e, 0x5d, 0x00
.L_2:


//--------------------- .nv.shared._ZN7cutlass13device_kernelINS_4gemm6kernel13GemmUniversalIN4cute5tupleIJiiiiEEENS1_10collective13CollectiveMmaINS1_35MainloopSm100TmaUmmaWarpSpecializedILi5ELi2ELi4ENS5_IJNS4_1CILi2EEENSA_ILi1EEESC_EEEEENS5_IJNSA_ILi64EEESF_NSA_ILi32EEEEEENS_10bfloat16_tENS5_IJlSC_lEEESI_SJ_NS4_8TiledMMAINS4_8MMA_AtomIJNS4_20SM100_MMA_F16BF16_SSISI_SI_fLi64ELi64ELNS4_4UMMA5MajorE0ELSO_0ELNSN_7ScaleInE0ELSP_0EEEEEENS4_6LayoutINS5_IJSC_SC_SC_EEENS5_IJNSA_ILi0EEESU_SU_EEEEENS5_IJNS4_10UnderscoreESX_SX_EEEEENS4_13SM90_TMA_LOADENS4_14ComposedLayoutINS4_7SwizzleILi2ELi4ELi3EEENS4_18smem_ptr_flag_bitsILi16EEENSS_INS5_IJNSA_ILi8EEESG_EEENS5_IJSG_SC_EEEEEEEvNS4_8identityENS4_23SM90_TMA_LOAD_MULTICASTES1A_vS1B_EENS_8epilogue10collective18CollectiveEpilogueINS1E_23Sm100TmaWarpSpecializedILi3ELi2ELi16ELb1ELb0EEEJSH_NS5_IJNSS_ISF_SC_EENSS_ISG_SC_EEEEESI_SJ_SI_SJ_NS1E_6fusion15FusionCallbacksIS1I_NS1M_17LinearCombinationISI_fSI_fLNS_15FloatRoundStyleE2EEESH_S1L_JEEENS4_5SM1004TMEM4LOAD26SM100_TMEM_LOAD_16dp256b4xES10_S1A_NS4_17SM75_U32x4_LDSM_NENS4_14SM90_TMA_STOREES1A_NS4_17SM90_U32x4_STSM_NENS4_39AutoVectorizingCopyWithAssumedAlignmentILi128EEEEEEvvEEEEvNT_6ParamsE --------------------------
	.section	.nv.shared._ZN7cutlass13device_kernelINS_4gemm6kernel13GemmUniversalIN4cute5tupleIJiiiiEEENS1_10collective13CollectiveMmaINS1_35MainloopSm100TmaUmmaWarpSpecializedILi5ELi2ELi4ENS5_IJNS4_1CILi2EEENSA_ILi1EEESC_EEEEENS5_IJNSA_ILi64EEESF_NSA_ILi32EEEEEENS_10bfloat16_tENS5_IJlSC_lEEESI_SJ_NS4_8TiledMMAINS4_8MMA_AtomIJNS4_20SM100_MMA_F16BF16_SSISI_SI_fLi64ELi64ELNS4_4UMMA5MajorE0ELSO_0ELNSN_7ScaleInE0ELSP_0EEEEEENS4_6LayoutINS5_IJSC_SC_SC_EEENS5_IJNSA_ILi0EEESU_SU_EEEEENS5_IJNS4_10UnderscoreESX_SX_EEEEENS4_13SM90_TMA_LOADENS4_14ComposedLayoutINS4_7SwizzleILi2ELi4ELi3EEENS4_18smem_ptr_flag_bitsILi16EEENSS_INS5_IJNSA_ILi8EEESG_EEENS5_IJSG_SC_EEEEEEEvNS4_8identityENS4_23SM90_TMA_LOAD_MULTICASTES1A_vS1B_EENS_8epilogue10collective18CollectiveEpilogueINS1E_23Sm100TmaWarpSpecializedILi3ELi2ELi16ELb1ELb0EEEJSH_NS5_IJNSS_ISF_SC_EENSS_ISG_SC_EEEEESI_SJ_SI_SJ_NS1E_6fusion15FusionCallbacksIS1I_NS1M_17LinearCombinationISI_fSI_fLNS_15FloatRoundStyleE2EEESH_S1L_JEEENS4_5SM1004TMEM4LOAD26SM100_TMEM_LOAD_16dp256b4xES10_S1A_NS4_17SM75_U32x4_LDSM_NENS4_14SM90_TMA_STOREES1A_NS4_17SM90_U32x4_STSM_NENS4_39AutoVectorizingCopyWithAssumedAlignmentILi128EEEEEEvvEEEEvNT_6ParamsE,"aw",@nobits
	.sectionflags	@""
	.align	16
	.zero		1024


//--------------------- .nv.shared.reserved.0     --------------------------
	.section	.nv.shared.reserved.0,"aw",@nobits
	.weak		__nv_reservedSMEM_offset_0_alias
	.size		__nv_reservedSMEM_offset_0_alias, 0, 64
	.other		__nv_reservedSMEM_offset_0_alias,@"STO_CUDA_RESERVED_SHARED STV_DEFAULT"
__nv_reservedSMEM_offset_0_alias:
	.zero		0
.nv.shared.reserved.0:
	.zero		64
	.weak		__nv_reservedSMEM_tcgen05_partition
	.type		__nv_reservedSMEM_tcgen05_partition,@object
	.size		__nv_reservedSMEM_tcgen05_partition,(.L_0 - __nv_reservedSMEM_tcgen05_partition)
__nv_reservedSMEM_tcgen05_partition:
	.zero		32
.L_0:


//--------------------- .nv.global                --------------------------
	.section	.nv.global,"aw",@nobits
.nv.global:
	.type		_ZN39_INTERNAL_b8da3a0f_4_k_cu_a549a6a2_77004cute1_E,@object
	.size		_ZN39_INTERNAL_b8da3a0f_4_k_cu_a549a6a2_77004cute1_E,(_ZN39_INTERNAL_b8da3a0f_4_k_cu_a549a6a2_77004cuda3std3__45__cpo6cbeginE - _ZN39_INTERNAL_b8da3a0f_4_k_cu_a549a6a2_77004cute1_E)
_ZN39_INTERNAL_b8da3a0f_4_k_cu_a549a6a2_77004cute1_E:
	.zero		1
	.type		_ZN39_INTERNAL_b8da3a0f_4_k_cu_a549a6a2_77004cuda3std3__45__cpo6cbeginE,@object
	.size		_ZN39_INTERNAL_b8da3a0f_4_k_cu_a549a6a2_77004cuda3std3__45__cpo6cbeginE,(_ZN39_INTERNAL_b8da3a0f_4_k_cu_a549a6a2_77004cuda3std3__48in_placeE - _ZN39_INTERNAL_b8da3a0f_4_k_cu_a549a6a2_77004cuda3std3__45__cpo6cbeginE)
_ZN39_INTERNAL_b8da3a0f_4_k_cu_a549a6a2_77004cuda3std3__45__cpo6cbeginE:
	.zero		1
	.type		_ZN39_INTERNAL_b8da3a0f_4_k_cu_a549a6a2_77004cuda3std3__48in_placeE,@object
	.size		_ZN39_INTERNAL_b8da3a0f_4_k_cu_a549a6a2_77004cuda3std3__48in_placeE,(_ZN39_INTERNAL_b8da3a0f_4_k_cu_a549a6a2_77004cuda3std6ranges3__45__cpo9iter_moveE - _ZN39_INTERNAL_b8da3a0f_4_k_cu_a549a6a2_77004cuda3std3__48in_placeE)
_ZN39_INTERNAL_b8da3a0f_4_k_cu_a549a6a2_77004cuda3std3__48in_placeE:
	.zero		1
	.type		_ZN39_INTERNAL_b8da3a0f_4_k_cu_a549a6a2_77004cuda3std6ranges3__45__cpo9iter_moveE,@object
	.size		_ZN39_INTERNAL_b8da3a0f_4_k_cu_a549a6a2_77004cuda3std6ranges3__45__cpo9iter_moveE,(_ZN39_INTERNAL_b8da3a0f_4_k_cu_a549a6a2_77004cuda3std3__45__cpo5beginE - _ZN39_INTERNAL_b8da3a0f_4_k_cu_a549a6a2_77004cuda3std6ranges3__45__cpo9iter_moveE)
_ZN39_INTERNAL_b8da3a0f_4_k_cu_a549a6a2_77004cuda3std6ranges3__45__cpo9iter_moveE:
	.zero		1
	.type		_ZN39_INTERNAL_b8da3a0f_4_k_cu_a549a6a2_77004cuda3std3__45__cpo5beginE,@object
	.size		_ZN39_INTERNAL_b8da3a0f_4_k_cu_a549a6a2_77004cuda3std3__45__cpo5beginE,(_ZN39_INTERNAL_b8da3a0f_4_k_cu_a549a6a2_77004cuda3std3__441_GLOBAL__N__b8da3a0f_4_k_cu_a549a6a2_77006ignoreE - _ZN39_INTERNAL_b8da3a0f_4_k_cu_a549a6a2_77004cuda3std3__45__cpo5beginE)
_ZN39_INTERNAL_b8da3a0f_4_k_cu_a549a6a2_77004cuda3std3__45__cpo5beginE:
	.zero		1
	.type		_ZN39_INTERNAL_b8da3a0f_4_k_cu_a549a6a2_77004cuda3std3__441_GLOBAL__N__b8da3a0f_4_k_cu_a549a6a2_77006ignoreE,@object
	.size		_ZN39_INTERNAL_b8da3a0f_4_k_cu_a549a6a2_77004cuda3std3__441_GLOBAL__N__b8da3a0f_4_k_cu_a549a6a2_77006ignoreE,(_ZN39_INTERNAL_b8da3a0f_4_k_cu_a549a6a2_77004cute7productE - _ZN39_INTERNAL_b8da3a0f_4_k_cu_a549a6a2_77004cuda3std3__441_GLOBAL__N__b8da3a0f_4_k_cu_a549a6a2_77006ignoreE)
_ZN39_INTERNAL_b8da3a0f_4_k_cu_a549a6a2_77004cuda3std3__441_GLOBAL__N__b8da3a0f_4_k_cu_a549a6a2_77006ignoreE:
	.zero		1
	.type		_ZN39_INTERNAL_b8da3a0f_4_k_cu_a549a6a2_77004cute7productE,@object
	.size		_ZN39_INTERNAL_b8da3a0f_4_k_cu_a549a6a2_77004cute7productE,(_ZN39_INTERNAL_b8da3a0f_4_k_cu_a549a6a2_77004cuda3std3__45__cpo3endE - _ZN39_INTERNAL_b8da3a0f_4_k_cu_a549a6a2_77004cute7productE)
_ZN39_INTERNAL_b8da3a0f_4_k_cu_a549a6a2_77004cute7productE:
	.zero		1
	.type		_ZN39_INTERNAL_b8da3a0f_4_k_cu_a549a6a2_77004cuda3std3__45__cpo3endE,@object
	.size		_ZN39_INTERNAL_b8da3a0f_4_k_cu_a549a6a2_77004cuda3std3__45__cpo3endE,(_ZN39_INTERNAL_b8da3a0f_4_k_cu_a549a6a2_77004cuda3std3__419piecewise_constructE - _ZN39_INTERNAL_b8da3a0f_4_k_cu_a549a6a2_77004cuda3std3__45__cpo3endE)
_ZN39_INTERNAL_b8da3a0f_4_k_cu_a549a6a2_77004cuda3std3__45__cpo3endE:
	.zero		1
	.type		_ZN39_INTERNAL_b8da3a0f_4_k_cu_a549a6a2_77004cuda3std3__419piecewise_constructE,@object
	.size		_ZN39_INTERNAL_b8da3a0f_4_k_cu_a549a6a2_77004cuda3std3__419piecewise_constructE,(_ZN39_INTERNAL_b8da3a0f_4_k_cu_a549a6a2_77004cuda3std3__45__cpo4cendE - _ZN39_INTERNAL_b8da3a0f_4_k_cu_a549a6a2_77004cuda3std3__419piecewise_constructE)
_ZN39_INTERNAL_b8da3a0f_4_k_cu_a549a6a2_77004cuda3std3__419piecewise_constructE:
	.zero		1
	.type		_ZN39_INTERNAL_b8da3a0f_4_k_cu_a549a6a2_77004cuda3std3__45__cpo4cendE,@object
	.size		_ZN39_INTERNAL_b8da3a0f_4_k_cu_a549a6a2_77004cuda3std3__45__cpo4cendE,(_ZN39_INTERNAL_b8da3a0f_4_k_cu_a549a6a2_77004cuda3std6ranges3__45__cpo4swapE - _ZN39_INTERNAL_b8da3a0f_4_k_cu_a549a6a2_77004cuda3std3__45__cpo4cendE)
_ZN39_INTERNAL_b8da3a0f_4_k_cu_a549a6a2_77004cuda3std3__45__cpo4cendE:
	.zero		1
	.type		_ZN39_INTERNAL_b8da3a0f_4_k_cu_a549a6a2_77004cuda3std6ranges3__45__cpo4swapE,@object
	.size		_ZN39_INTERNAL_b8da3a0f_4_k_cu_a549a6a2_77004cuda3std6ranges3__45__cpo4swapE,(.L_10 - _ZN39_INTERNAL_b8da3a0f_4_k_cu_a549a6a2_77004cuda3std6ranges3__45__cpo4swapE)
_ZN39_INTERNAL_b8da3a0f_4_k_cu_a549a6a2_77004cuda3std6ranges3__45__cpo4swapE:
	.zero		1
.L_10:


//--------------------- .nv.constant0._ZN7cutlass13device_kernelINS_4gemm6kernel13GemmUniversalIN4cute5tupleIJiiiiEEENS1_10collective13CollectiveMmaINS1_35MainloopSm100TmaUmmaWarpSpecializedILi5ELi2ELi4ENS5_IJNS4_1CILi2EEENSA_ILi1EEESC_EEEEENS5_IJNSA_ILi64EEESF_NSA_ILi32EEEEEENS_10bfloat16_tENS5_IJlSC_lEEESI_SJ_NS4_8TiledMMAINS4_8MMA_AtomIJNS4_20SM100_MMA_F16BF16_SSISI_SI_fLi64ELi64ELNS4_4UMMA5MajorE0ELSO_0ELNSN_7ScaleInE0ELSP_0EEEEEENS4_6LayoutINS5_IJSC_SC_SC_EEENS5_IJNSA_ILi0EEESU_SU_EEEEENS5_IJNS4_10UnderscoreESX_SX_EEEEENS4_13SM90_TMA_LOADENS4_14ComposedLayoutINS4_7SwizzleILi2ELi4ELi3EEENS4_18smem_ptr_flag_bitsILi16EEENSS_INS5_IJNSA_ILi8EEESG_EEENS5_IJSG_SC_EEEEEEEvNS4_8identityENS4_23SM90_TMA_LOAD_MULTICASTES1A_vS1B_EENS_8epilogue10collective18CollectiveEpilogueINS1E_23Sm100TmaWarpSpecializedILi3ELi2ELi16ELb1ELb0EEEJSH_NS5_IJNSS_ISF_SC_EENSS_ISG_SC_EEEEESI_SJ_SI_SJ_NS1E_6fusion15FusionCallbacksIS1I_NS1M_17LinearCombinationISI_fSI_fLNS_15FloatRoundStyleE2EEESH_S1L_JEEENS4_5SM1004TMEM4LOAD26SM100_TMEM_LOAD_16dp256b4xES10_S1A_NS4_17SM75_U32x4_LDSM_NENS4_14SM90_TMA_STOREES1A_NS4_17SM90_U32x4_STSM_NENS4_39AutoVectorizingCopyWithAssumedAlignmentILi128EEEEEEvvEEEEvNT_6ParamsE --------------------------
	.section	.nv.constant0._ZN7cutlass13device_kernelINS_4gemm6kernel13GemmUniversalIN4cute5tupleIJiiiiEEENS1_10collective13CollectiveMmaINS1_35MainloopSm100TmaUmmaWarpSpecializedILi5ELi2ELi4ENS5_IJNS4_1CILi2EEENSA_ILi1EEESC_EEEEENS5_IJNSA_ILi64EEESF_NSA_ILi32EEEEEENS_10bfloat16_tENS5_IJlSC_lEEESI_SJ_NS4_8TiledMMAINS4_8MMA_AtomIJNS4_20SM100_MMA_F16BF16_SSISI_SI_fLi64ELi64ELNS4_4UMMA5MajorE0ELSO_0ELNSN_7ScaleInE0ELSP_0EEEEEENS4_6LayoutINS5_IJSC_SC_SC_EEENS5_IJNSA_ILi0EEESU_SU_EEEEENS5_IJNS4_10UnderscoreESX_SX_EEEEENS4_13SM90_TMA_LOADENS4_14ComposedLayoutINS4_7SwizzleILi2ELi4ELi3EEENS4_18smem_ptr_flag_bitsILi16EEENSS_INS5_IJNSA_ILi8EEESG_EEENS5_IJSG_SC_EEEEEEEvNS4_8identityENS4_23SM90_TMA_LOAD_MULTICASTES1A_vS1B_EENS_8epilogue10collective18CollectiveEpilogueINS1E_23Sm100TmaWarpSpecializedILi3ELi2ELi16ELb1ELb0EEEJSH_NS5_IJNSS_ISF_SC_EENSS_ISG_SC_EEEEESI_SJ_SI_SJ_NS1E_6fusion15FusionCallbacksIS1I_NS1M_17LinearCombinationISI_fSI_fLNS_15FloatRoundStyleE2EEESH_S1L_JEEENS4_5SM1004TMEM4LOAD26SM100_TMEM_LOAD_16dp256b4xES10_S1A_NS4_17SM75_U32x4_LDSM_NENS4_14SM90_TMA_STOREES1A_NS4_17SM90_U32x4_STSM_NENS4_39AutoVectorizingCopyWithAssumedAlignmentILi128EEEEEEvvEEEEvNT_6ParamsE,"a",@progbits
	.sectionflags	@""
	.align	4
.nv.constant0._ZN7cutlass13device_kernelINS_4gemm6kernel13GemmUniversalIN4cute5tupleIJiiiiEEENS1_10collective13CollectiveMmaINS1_35MainloopSm100TmaUmmaWarpSpecializedILi5ELi2ELi4ENS5_IJNS4_1CILi2EEENSA_ILi1EEESC_EEEEENS5_IJNSA_ILi64EEESF_NSA_ILi32EEEEEENS_10bfloat16_tENS5_IJlSC_lEEESI_SJ_NS4_8TiledMMAINS4_8MMA_AtomIJNS4_20SM100_MMA_F16BF16_SSISI_SI_fLi64ELi64ELNS4_4UMMA5MajorE0ELSO_0ELNSN_7ScaleInE0ELSP_0EEEEEENS4_6LayoutINS5_IJSC_SC_SC_EEENS5_IJNSA_ILi0EEESU_SU_EEEEENS5_IJNS4_10UnderscoreESX_SX_EEEEENS4_13SM90_TMA_LOADENS4_14ComposedLayoutINS4_7SwizzleILi2ELi4ELi3EEENS4_18smem_ptr_flag_bitsILi16EEENSS_INS5_IJNSA_ILi8EEESG_EEENS5_IJSG_SC_EEEEEEEvNS4_8identityENS4_23SM90_TMA_LOAD_MULTICASTES1A_vS1B_EENS_8epilogue10collective18CollectiveEpilogueINS1E_23Sm100TmaWarpSpecializedILi3ELi2ELi16ELb1ELb0EEEJSH_NS5_IJNSS_ISF_SC_EENSS_ISG_SC_EEEEESI_SJ_SI_SJ_NS1E_6fusion15FusionCallbacksIS1I_NS1M_17LinearCombinationISI_fSI_fLNS_15FloatRoundStyleE2EEESH_S1L_JEEENS4_5SM1004TMEM4LOAD26SM100_TMEM_LOAD_16dp256b4xES10_S1A_NS4_17SM75_U32x4_LDSM_NENS4_14SM90_TMA_STOREES1A_NS4_17SM90_U32x4_STSM_NENS4_39AutoVectorizingCopyWithAssumedAlignmentILi128EEEEEEvvEEEEvNT_6ParamsE:
	.zero		2944


//--------------------- SYMBOLS --------------------------

	.type		.nv.reservedSmem.offset0,@object
	.size		.nv.reservedSmem.offset0,0x4
	.type		.nv.reservedSmem.cap,@object
	.size		.nv.reservedSmem.cap,0x4
	.type		__assertfail,@function
